	.target	sm_90a

	.elftype	@"ET_EXEC"


//--------------------- .note.nv.tkinfo           --------------------------
	.section	.note.nv.tkinfo,"",@"SHT_NOTE"
	.sectionflags	@"SHF_NOTE_NV_TKINFO"
	.tkinfo
        /*0018*/ 	.word	0x00000002
        /*0030*/ 	.string	""
        /*0030*/ 	.string	"ptxas"
        /*0030*/ 	.string	"Cuda compilation tools, release 13.0, V13.0.88"
        /*0030*/ 	.string	"Build cuda_13.0.r13.0/compiler.36424714_0"
        /*0030*/ 	.string	"-v  -suppress-debug-info  -lineinfo  -arch sm_90a "



//--------------------- .note.nv.cuinfo           --------------------------
	.section	.note.nv.cuinfo,"",@"SHT_NOTE"
	.sectionflags	@"SHF_NOTE_NV_CUINFO"
        /*0018*/ 	.short	0x0002
        /*001a*/ 	.short	0x005a
        /*001c*/ 	.short	0x0082
	.zero		2


//--------------------- .nv.info                  --------------------------
	.section	.nv.info,"",@"SHT_CUDA_INFO"
	.align	4


	//----- nvinfo : EIATTR_REGCOUNT
	.align		4
        /*0000*/ 	.byte	0x04, 0x2f
        /*0002*/ 	.short	(.L_1 - .L_0)
	.align		4
.L_0:
        /*0004*/ 	.word	index@(gluon_wgmma)
        /*0008*/ 	.word	0x0000005a


	//----- nvinfo : EIATTR_FRAME_SIZE
	.align		4
.L_1:
        /*000c*/ 	.byte	0x04, 0x11
        /*000e*/ 	.short	(.L_3 - .L_2)
	.align		4
.L_2:
        /*0010*/ 	.word	index@(gluon_wgmma)
        /*0014*/ 	.word	0x00000000


	//----- nvinfo : EIATTR_MIN_STACK_SIZE
	.align		4
.L_3:
        /*0018*/ 	.byte	0x04, 0x12
        /*001a*/ 	.short	(.L_5 - .L_4)
	.align		4
.L_4:
        /*001c*/ 	.word	index@(gluon_wgmma)
        /*0020*/ 	.word	0x00000000
.L_5:


//--------------------- .nv.compat                --------------------------
	.section	.nv.compat,"",@"SHT_CUDA_COMPAT_INFO"
	.align	4
        /*0000*/ 	.byte	0x02, 0x09, 0x01, 0x00, 0x02, 0x02, 0x04, 0x00, 0x02, 0x05, 0x05, 0x00, 0x03, 0x07, 0x01, 0x01
        /*0010*/ 	.byte	0x02, 0x03, 0x03, 0x00, 0x02, 0x06, 0x01, 0x00, 0x04, 0x0b, 0x08, 0x00, 0x00, 0x00, 0x00, 0x00
        /*0020*/ 	.byte	0x00, 0x00, 0x00, 0x00


//--------------------- .nv.info.gluon_wgmma      --------------------------
	.section	.nv.info.gluon_wgmma,"",@"SHT_CUDA_INFO"
	.sectionflags	@""
	.align	4


	//----- nvinfo : EIATTR_CUDA_API_VERSION
	.align		4
        /*0000*/ 	.byte	0x04, 0x37
        /*0002*/ 	.short	(.L_7 - .L_6)
.L_6:
        /*0004*/ 	.word	0x00000082


	//----- nvinfo : EIATTR_KPARAM_INFO
	.align		4
.L_7:
        /*0008*/ 	.byte	0x04, 0x17
        /*000a*/ 	.short	(.L_9 - .L_8)
.L_8:
        /*000c*/ 	.word	0x00000000
        /*0010*/ 	.short	0x000a
        /*0012*/ 	.short	0x0048
        /*0014*/ 	.byte	0x00, 0xf4, 0x21, 0x00


	//----- nvinfo : EIATTR_KPARAM_INFO
	.align		4
.L_9:
        /*0018*/ 	.byte	0x04, 0x17
        /*001a*/ 	.short	(.L_11 - .L_10)
.L_10:
        /*001c*/ 	.word	0x00000000
        /*0020*/ 	.short	0x0009
        /*0022*/ 	.short	0x0040
        /*0024*/ 	.byte	0x00, 0xf4, 0x21, 0x00


	//----- nvinfo : EIATTR_KPARAM_INFO
	.align		4
.L_11:
        /*0028*/ 	.byte	0x04, 0x17
        /*002a*/ 	.short	(.L_13 - .L_12)
.L_12:
        /*002c*/ 	.word	0x00000000
        /*0030*/ 	.short	0x0008
        /*0032*/ 	.short	0x0038
        /*0034*/ 	.byte	0x00, 0xf0, 0x21, 0x00


	//----- nvinfo : EIATTR_KPARAM_INFO
	.align		4
.L_13:
        /*0038*/ 	.byte	0x04, 0x17
        /*003a*/ 	.short	(.L_15 - .L_14)
.L_14:
        /*003c*/ 	.word	0x00000000
        /*0040*/ 	.short	0x0007
        /*0042*/ 	.short	0x0030
        /*0044*/ 	.byte	0x00, 0xf0, 0x21, 0x00


	//----- nvinfo : EIATTR_KPARAM_INFO
	.align		4
.L_15:
        /*0048*/ 	.byte	0x04, 0x17
        /*004a*/ 	.short	(.L_17 - .L_16)
.L_16:
        /*004c*/ 	.word	0x00000000
        /*0050*/ 	.short	0x0006
        /*0052*/ 	.short	0x0028
        /*0054*/ 	.byte	0x00, 0xf0, 0x21, 0x00


	//----- nvinfo : EIATTR_KPARAM_INFO
	.align		4
.L_17:
        /*0058*/ 	.byte	0x04, 0x17
        /*005a*/ 	.short	(.L_19 - .L_18)
.L_18:
        /*005c*/ 	.word	0x00000000
        /*0060*/ 	.short	0x0005
        /*0062*/ 	.short	0x0020
        /*0064*/ 	.byte	0x00, 0xf0, 0x11, 0x00


	//----- nvinfo : EIATTR_KPARAM_INFO
	.align		4
.L_19:
        /*0068*/ 	.byte	0x04, 0x17
        /*006a*/ 	.short	(.L_21 - .L_20)
.L_20:
        /*006c*/ 	.word	0x00000000
        /*0070*/ 	.short	0x0004
        /*0072*/ 	.short	0x001c
        /*0074*/ 	.byte	0x00, 0xf0, 0x11, 0x00


	//----- nvinfo : EIATTR_KPARAM_INFO
	.align		4
.L_21:
        /*0078*/ 	.byte	0x04, 0x17
        /*007a*/ 	.short	(.L_23 - .L_22)
.L_22:
        /*007c*/ 	.word	0x00000000
        /*0080*/ 	.short	0x0003
        /*0082*/ 	.short	0x0018
        /*0084*/ 	.byte	0x00, 0xf0, 0x11, 0x00


	//----- nvinfo : EIATTR_KPARAM_INFO
	.align		4
.L_23:
        /*0088*/ 	.byte	0x04, 0x17
        /*008a*/ 	.short	(.L_25 - .L_24)
.L_24:
        /*008c*/ 	.word	0x00000000
        /*0090*/ 	.short	0x0002
        /*0092*/ 	.short	0x0010
        /*0094*/ 	.byte	0x00, 0xf4, 0x21, 0x00


	//----- nvinfo : EIATTR_KPARAM_INFO
	.align		4
.L_25:
        /*0098*/ 	.byte	0x04, 0x17
        /*009a*/ 	.short	(.L_27 - .L_26)
.L_26:
        /*009c*/ 	.word	0x00000000
        /*00a0*/ 	.short	0x0001
        /*00a2*/ 	.short	0x0008
        /*00a4*/ 	.byte	0x00, 0xf4, 0x21, 0x00


	//----- nvinfo : EIATTR_KPARAM_INFO
	.align		4
.L_27:
        /*00a8*/ 	.byte	0x04, 0x17
        /*00aa*/ 	.short	(.L_29 - .L_28)
.L_28:
        /*00ac*/ 	.word	0x00000000
        /*00b0*/ 	.short	0x0000
        /*00b2*/ 	.short	0x0000
        /*00b4*/ 	.byte	0x00, 0xf4, 0x21, 0x00


	//----- nvinfo : EIATTR_SPARSE_MMA_MASK
	.align		4
.L_29:
        /*00b8*/ 	.byte	0x03, 0x50
        /*00ba*/ 	.short	0x0000


	//----- nvinfo : EIATTR_MAXREG_COUNT
	.align		4
        /*00bc*/ 	.byte	0x03, 0x1b
        /*00be*/ 	.short	0x00ff


	//----- nvinfo : EIATTR_NUM_BARRIERS
	.align		4
        /*00c0*/ 	.byte	0x02, 0x4c
        /*00c2*/ 	.byte	0x01
	.zero		1


	//----- nvinfo : EIATTR_MERCURY_ISA_VERSION
	.align		4
        /*00c4*/ 	.byte	0x03, 0x5f
        /*00c6*/ 	.short	0x0101


	//----- nvinfo : EIATTR_INT_WARP_WIDE_INSTR_OFFSETS
	.align		4
        /*00c8*/ 	.byte	0x04, 0x31
        /*00ca*/ 	.short	(.L_31 - .L_30)


	//   ....[0]....
.L_30:
        /*00cc*/ 	.word	0x00001300


	//   ....[1]....
        /*00d0*/ 	.word	0x00001320


	//   ....[2]....
        /*00d4*/ 	.word	0x00001330


	//   ....[3]....
        /*00d8*/ 	.word	0x00001410


	//   ....[4]....
        /*00dc*/ 	.word	0x00001920


	//   ....[5]....
        /*00e0*/ 	.word	0x00001930


	//   ....[6]....
        /*00e4*/ 	.word	0x00001960


	//   ....[7]....
        /*00e8*/ 	.word	0x000019d0


	//   ....[8]....
        /*00ec*/ 	.word	0x00001e30


	//   ....[9]....
        /*00f0*/ 	.word	0x00001e50


	//----- nvinfo : EIATTR_COOP_GROUP_MASK_REGIDS
	.align		4
.L_31:
        /*00f4*/ 	.byte	0x04, 0x29
        /*00f6*/ 	.short	(.L_33 - .L_32)


	//   ....[0]....
.L_32:
        /*00f8*/ 	.word	0xffffffff


	//   ....[1]....
        /*00fc*/ 	.word	0xffffffff


	//   ....[2]....
        /*0100*/ 	.word	0xffffffff


	//----- nvinfo : EIATTR_COOP_GROUP_INSTR_OFFSETS
	.align		4
.L_33:
        /*0104*/ 	.byte	0x04, 0x28
        /*0106*/ 	.short	(.L_35 - .L_34)


	//   ....[0]....
.L_34:
        /*0108*/ 	.word	0x00000150


	//   ....[1]....
        /*010c*/ 	.word	0x00000720


	//   ....[2]....
        /*0110*/ 	.word	0x00000cd0


	//----- nvinfo : EIATTR_MBARRIER_INSTR_OFFSETS
	.align		4
.L_35:
        /*0114*/ 	.byte	0x04, 0x39
        /*0116*/ 	.short	(.L_37 - .L_36)


	//   ....[0]....
.L_36:
        /*0118*/ 	.word	0x00001490
        /*011c*/ 	.word	0x000000ff
        /*0120*/ 	.word	0x00009000
        /*0124*/ 	.short	0x0100
        /*0126*/ 	.byte	0x05
	.zero		1


	//   ....[1]....
        /*0128*/ 	.word	0x000015e0
        /*012c*/ 	.word	0x000000ff
        /*0130*/ 	.word	0x00009008
        /*0134*/ 	.short	0x0100
        /*0136*/ 	.byte	0x05
	.zero		1


	//   ....[2]....
        /*0138*/ 	.word	0x00001610
        /*013c*/ 	.word	0x000000ff
        /*0140*/ 	.word	0x00009010
        /*0144*/ 	.short	0x0100
        /*0146*/ 	.byte	0x05
	.zero		1


	//   ....[3]....
        /*0148*/ 	.word	0x00001a60
        /*014c*/ 	.word	0x000000ff
        /*0150*/ 	.word	0x00009000
        /*0154*/ 	.short	0x010a
        /*0156*/ 	.byte	0x0f
	.zero		1


	//   ....[4]....
        /*0158*/ 	.word	0x00001d90
        /*015c*/ 	.word	0x000000ff
        /*0160*/ 	.word	0x00009000
        /*0164*/ 	.short	0x0108
        /*0166*/ 	.byte	0x05
	.zero		1


	//   ....[5]....
        /*0168*/ 	.word	0x00001ef0
        /*016c*/ 	.word	0x000000ff
        /*0170*/ 	.word	0x00009008
        /*0174*/ 	.short	0x0108
        /*0176*/ 	.byte	0x05
	.zero		1


	//   ....[6]....
        /*0178*/ 	.word	0x00001fd0
        /*017c*/ 	.word	0x000000ff
        /*0180*/ 	.word	0x00009010
        /*0184*/ 	.short	0x0108
        /*0186*/ 	.byte	0x05
	.zero		1


	//   ....[7]....
        /*0188*/ 	.word	0x00002140
        /*018c*/ 	.word	0x000000ff
        /*0190*/ 	.word	0x00009000
        /*0194*/ 	.short	0x010a
        /*0196*/ 	.byte	0x0f
	.zero		1


	//----- nvinfo : EIATTR_NUM_MBARRIERS
	.align		4
.L_37:
        /*0198*/ 	.byte	0x03, 0x38
        /*019a*/ 	.short	0x0003


	//----- nvinfo : EIATTR_EXIT_INSTR_OFFSETS
	.align		4
        /*019c*/ 	.byte	0x04, 0x1c
        /*019e*/ 	.short	(.L_39 - .L_38)


	//   ....[0]....
.L_38:
        /*01a0*/ 	.word	0x00002130


	//----- nvinfo : EIATTR_REQNTID
	.align		4
.L_39:
        /*01a4*/ 	.byte	0x04, 0x10
        /*01a6*/ 	.short	(.L_41 - .L_40)
.L_40:
        /*01a8*/ 	.word	0x00000080
        /*01ac*/ 	.word	0x00000001
        /*01b0*/ 	.word	0x00000001


	//----- nvinfo : EIATTR_CRS_STACK_SIZE
	.align		4
.L_41:
        /*01b4*/ 	.byte	0x04, 0x1e
        /*01b6*/ 	.short	(.L_43 - .L_42)
.L_42:
        /*01b8*/ 	.word	0x00000000


	//----- nvinfo : EIATTR_CBANK_PARAM_SIZE
	.align		4
.L_43:
        /*01bc*/ 	.byte	0x03, 0x19
        /*01be*/ 	.short	0x0050


	//----- nvinfo : EIATTR_PARAM_CBANK
	.align		4
        /*01c0*/ 	.byte	0x04, 0x0a
        /*01c2*/ 	.short	(.L_45 - .L_44)
	.align		4
.L_44:
        /*01c4*/ 	.word	index@(.nv.constant0.gluon_wgmma)
        /*01c8*/ 	.short	0x0210
        /*01ca*/ 	.short	0x0050


	//----- nvinfo : EIATTR_SW_WAR
	.align		4
.L_45:
        /*01cc*/ 	.byte	0x04, 0x36
        /*01ce*/ 	.short	(.L_47 - .L_46)
.L_46:
        /*01d0*/ 	.word	0x00000008
.L_47:


//--------------------- .nv.callgraph             --------------------------
	.section	.nv.callgraph,"",@"SHT_CUDA_CALLGRAPH"
	.align	4
	.sectionentsize	8
	.align		4
        /*0000*/ 	.word	0x00000000
	.align		4
        /*0004*/ 	.word	0xffffffff
	.align		4
        /*0008*/ 	.word	0x00000000
	.align		4
        /*000c*/ 	.word	0xfffffffe
	.align		4
        /*0010*/ 	.word	0x00000000
	.align		4
        /*0014*/ 	.word	0xfffffffd
	.align		4
        /*0018*/ 	.word	0x00000000
	.align		4
        /*001c*/ 	.word	0xfffffffc


//--------------------- .text.gluon_wgmma         --------------------------
	.section	.text.gluon_wgmma,"ax",@progbits
	.align	128
        .global         gluon_wgmma
        .type           gluon_wgmma,@function
        .size           gluon_wgmma,(.L_x_52 - gluon_wgmma)
        .other          gluon_wgmma,@"STO_CUDA_ENTRY STV_DEFAULT"
gluon_wgmma:
.text.gluon_wgmma:
[----:B------:R-:W-:Y:S01]  /*0000*/  LDC R1, c[0x0][0x28] ;  /* 0x00000a00ff017b82 */ /* 0x000fe20000000800 */
[----:B------:R-:W1:Y:S07]  /*0010*/  S2R R0, SR_TID.X ;  /* 0x0000000000007919 */ /* 0x000e6e0000002100 */
[----:B------:R-:W2:Y:S01]  /*0020*/  S2UR UR4, SR_CgaCtaId ;  /* 0x00000000000479c3 */ /* 0x000ea20000008800 */
[----:B------:R-:W-:Y:S01]  /*0030*/  UMOV UR5, 0x400 ;  /* 0x0000040000057882 */ /* 0x000fe20000000000 */
[----:B------:R-:W-:Y:S01]  /*0040*/  ULDC UR7, c[0x0][0xc] ;  /* 0x0000030000077ab9 */ /* 0x000fe20000000800 */
[----:B------:R-:W-:Y:S01]  /*0050*/  ULDC.64 UR20, c[0x0][0x250] ;  /* 0x0000940000147ab9 */ /* 0x000fe20000000a00 */
[----:B------:R-:W-:Y:S04]  /*0060*/  BSSY B0, `(.L_x_0) ;  /* 0x000001e000007945 */ /* 0x000fe80003800000 */
[----:B------:R-:W3:Y:S08]  /*0070*/  LDC R3, c[0x0][0x228] ;  /* 0x00008a00ff037b82 */ /* 0x000ef00000000800 */
[----:B------:R-:W4:Y:S08]  /*0080*/  LDC R10, c[0x0][0x230] ;  /* 0x00008c00ff0a7b82 */ /* 0x000f300000000800 */
[----:B------:R-:W-:Y:S01]  /*0090*/  S2UR UR28, SR_CTAID.Y ;  /* 0x00000000001c79c3 */ /* 0x000fe20000002600 */
[----:B--2---:R-:W-:-:S03]  /*00a0*/  ULEA UR5, UR4, UR5, 0x18 ;  /* 0x0000000504057291 */ /* 0x004fc6000f8ec03f */
[----:B------:R-:W-:Y:S01]  /*00b0*/  ULDC UR4, c[0x0][0x10] ;  /* 0x0000040000047ab9 */ /* 0x000fe20000000800 */
[----:B-1----:R-:W-:-:S03]  /*00c0*/  LOP3.LUT R2, R0, 0x7f, RZ, 0xc0, !PT ;  /* 0x0000007f00027812 */ /* 0x002fc600078ec0ff */
[----:B------:R-:W1:Y:S01]  /*00d0*/  S2UR UR6, SR_CTAID.Z ;  /* 0x00000000000679c3 */ /* 0x000e620000002700 */
[----:B---3--:R-:W-:Y:S01]  /*00e0*/  VIADD R3, R3, 0xffffffff ;  /* 0xffffffff03037836 */ /* 0x008fe20000000000 */
[C---:B------:R-:W-:Y:S02]  /*00f0*/  ISETP.GE.U32.AND P0, PT, R2.reuse, 0x20, PT ;  /* 0x000000200200780c */ /* 0x040fe40003f06070 */
[C---:B------:R-:W-:Y:S02]  /*0100*/  ISETP.NE.U32.AND P2, PT, R2.reuse, RZ, PT ;  /* 0x000000ff0200720c */ /* 0x040fe40003f45070 */
[----:B------:R-:W-:Y:S02]  /*0110*/  LEA R12, R2, UR5, 0x2 ;  /* 0x00000005020c7c11 */ /* 0x000fe4000f8e10ff */
[----:B------:R-:W2:Y:S01]  /*0120*/  S2UR UR29, SR_CTAID.X ;  /* 0x00000000001d79c3 */ /* 0x000ea20000002500 */
[----:B----4-:R-:W-:-:S06]  /*0130*/  VIADD R11, R10, 0xffffffff ;  /* 0xffffffff0a0b7836 */ /* 0x010fcc0000000000 */
[----:B------:R3:W-:Y:S01]  /*0140*/  @!P0 STS [R12], RZ ;  /* 0x000000ff0c008388 */ /* 0x0007e20000000800 */
[----:B------:R-:W-:-:S03]  /*0150*/  NOP ;  /* 0x0000000000007918 */ /* 0x000fc60000000000 */
[----:B------:R3:W-:Y:S01]  /*0160*/  @!P2 STS [UR5+0x24], R3 ;  /* 0x00002403ff00a988 */ /* 0x0007e20008000805 */
[----:B-1----:R-:W-:-:S03]  /*0170*/  UIMAD UR4, UR6, UR4, UR28 ;  /* 0x00000004060472a4 */ /* 0x002fc6000f8e021c */
[----:B------:R3:W-:Y:S01]  /*0180*/  @!P2 STS [UR5+0x20], R11 ;  /* 0x0000200bff00a988 */ /* 0x0007e20008000805 */
[----:B--2---:R-:W-:-:S04]  /*0190*/  UIMAD UR4, UR4, UR7, UR29 ;  /* 0x00000007040472a4 */ /* 0x004fc8000f8e021d */
[----:B------:R-:W-:-:S04]  /*01a0*/  UIMAD UR4, UR4, 0x180, URZ ;  /* 0x00000180040478a4 */ /* 0x000fc8000f8e023f */
[----:B------:R-:W-:-:S04]  /*01b0*/  UIADD3 UR16, UP0, UR4, UR20, URZ ;  /* 0x0000001404107290 */ /* 0x000fc8000ff1e03f */
[----:B------:R-:W-:Y:S01]  /*01c0*/  ULEA.HI.X.SX32 UR17, UR4, UR21, 0x1, UP0 ;  /* 0x0000001504117291 */ /* 0x000fe200080f0e3f */
[----:B---3--:R-:W-:Y:S11]  /*01d0*/  @P2 BRA `(.L_x_1) ;  /* 0x0000000000182947 */ /* 0x008ff60003800000 */
[----:B------:R-:W1:Y:S01]  /*01e0*/  LDS R4, [UR5+0x8] ;  /* 0x00000805ff047984 */ /* 0x000e620008000800 */
[----:B------:R-:W2:Y:S01]  /*01f0*/  LDC.64 R6, c[0x0][0x210] ;  /* 0x00008400ff067b82 */ /* 0x000ea20000000a00 */
[----:B------:R-:W-:Y:S02]  /*0200*/  IMAD.MOV.U32 R5, RZ, RZ, 0x70 ;  /* 0x00000070ff057424 */ /* 0x000fe400078e00ff */
[----:B--2---:R2:W-:Y:S03]  /*0210*/  STS.64 [UR5], R6 ;  /* 0x00000006ff007988 */ /* 0x0045e60008000a05 */
[----:B-1----:R-:W-:-:S05]  /*0220*/  LOP3.LUT R4, R4, 0x10, R5, 0xd8, !PT ;  /* 0x0000001004047812 */ /* 0x002fca00078ed805 */
[----:B------:R2:W-:Y:S02]  /*0230*/  STS [UR5+0x8], R4 ;  /* 0x00000804ff007988 */ /* 0x0005e40008000805 */
.L_x_1:
[----:B------:R-:W-:Y:S05]  /*0240*/  BSYNC B0 ;  /* 0x0000000000007941 */ /* 0x000fea0003800000 */
.L_x_0:
[----:B------:R-:W-:Y:S04]  /*0250*/  BSSY B0, `(.L_x_2) ;  /* 0x000000a000007945 */ /* 0x000fe80003800000 */
[----:B------:R-:W-:Y:S05]  /*0260*/  @P2 BRA `(.L_x_3) ;  /* 0x0000000000202947 */ /* 0x000fea0003800000 */
[----:B--2---:R-:W1:Y:S01]  /*0270*/  LDS R4, [UR5+0x34] ;  /* 0x00003405ff047984 */ /* 0x004e620008000800 */
[----:B------:R-:W-:Y:S02]  /*0280*/  IMAD.MOV.U32 R5, RZ, RZ, 0x1f000000 ;  /* 0x1f000000ff057424 */ /* 0x000fe400078e00ff */
[----:B------:R-:W-:Y:S01]  /*0290*/  @!P2 IMAD.MOV.U32 R6, RZ, RZ, 0x3f ;  /* 0x0000003fff06a424 */ /* 0x000fe200078e00ff */
[----:B------:R-:W2:Y:S02]  /*02a0*/  @!P2 LDS R7, [UR5+0x38] ;  /* 0x00003805ff07a984 */ /* 0x000ea40008000800 */
[----:B-1----:R-:W-:Y:S02]  /*02b0*/  LOP3.LUT R4, R4, 0xff000000, R5, 0xb8, !PT ;  /* 0xff00000004047812 */ /* 0x002fe400078eb805 */
[----:B--2---:R-:W-:-:S03]  /*02c0*/  @!P2 LOP3.LUT R5, R7, 0xff, R6, 0xb8, !PT ;  /* 0x000000ff0705a812 */ /* 0x004fc600078eb806 */
[----:B------:R1:W-:Y:S04]  /*02d0*/  STS [UR5+0x34], R4 ;  /* 0x00003404ff007988 */ /* 0x0003e80008000805 */
[----:B------:R1:W-:Y:S02]  /*02e0*/  @!P2 STS [UR5+0x38], R5 ;  /* 0x00003805ff00a988 */ /* 0x0003e40008000805 */
.L_x_3:
[----:B------:R-:W-:Y:S05]  /*02f0*/  BSYNC B0 ;  /* 0x0000000000007941 */ /* 0x000fea0003800000 */
.L_x_2:
[----:B------:R-:W-:Y:S04]  /*0300*/  BSSY B0, `(.L_x_4) ;  /* 0x000000e000007945 */ /* 0x000fe80003800000 */
[----:B------:R-:W-:Y:S05]  /*0310*/  @P2 BRA `(.L_x_5) ;  /* 0x0000000000302947 */ /* 0x000fea0003800000 */
[----:B-1----:R-:W1:Y:S01]  /*0320*/  LDS R5, [UR5+0x34] ;  /* 0x00003405ff057984 */ /* 0x002e620008000800 */
[----:B--2---:R-:W2:Y:S03]  /*0330*/  LDC.64 R6, c[0x0][0x238] ;  /* 0x00008e00ff067b82 */ /* 0x004ea60000000a00 */
[----:B------:R-:W3:Y:S01]  /*0340*/  LDS R4, [UR5+0x1c] ;  /* 0x00001c05ff047984 */ /* 0x000ee20008000800 */
[C---:B--2---:R-:W-:Y:S01]  /*0350*/  SHF.L.U64.HI R7, R6.reuse, 0x1, R7 ;  /* 0x0000000106077819 */ /* 0x044fe20000010207 */
[----:B------:R-:W-:-:S03]  /*0360*/  IMAD.SHL.U32 R6, R6, 0x2, RZ ;  /* 0x0000000206067824 */ /* 0x000fc600078e00ff */
[--C-:B------:R-:W-:Y:S02]  /*0370*/  SHF.R.U32.HI R9, RZ, 0x4, R7.reuse ;  /* 0x00000004ff097819 */ /* 0x100fe40000011607 */
[----:B------:R-:W-:-:S05]  /*0380*/  SHF.R.U64 R6, R6, 0x4, R7 ;  /* 0x0000000406067819 */ /* 0x000fca0000001207 */
[----:B------:R4:W-:Y:S01]  /*0390*/  STS [UR5+0xc], R6 ;  /* 0x00000c06ff007988 */ /* 0x0009e20008000805 */
[----:B-1----:R-:W-:Y:S02]  /*03a0*/  LOP3.LUT R5, R5, 0x7, RZ, 0xb8, !PT ;  /* 0x0000000705057812 */ /* 0x002fe400078eb8ff */
[----:B---3--:R-:W-:-:S03]  /*03b0*/  LOP3.LUT R4, R4, 0xf, R9, 0xb8, !PT ;  /* 0x0000000f04047812 */ /* 0x008fc600078eb809 */
[----:B------:R4:W-:Y:S04]  /*03c0*/  STS [UR5+0x34], R5 ;  /* 0x00003405ff007988 */ /* 0x0009e80008000805 */
[----:B------:R4:W-:Y:S02]  /*03d0*/  STS [UR5+0x1c], R4 ;  /* 0x00001c04ff007988 */ /* 0x0009e40008000805 */
.L_x_5:
[----:B------:R-:W-:Y:S05]  /*03e0*/  BSYNC B0 ;  /* 0x0000000000007941 */ /* 0x000fea0003800000 */
.L_x_4:
[----:B------:R-:W-:Y:S04]  /*03f0*/  BSSY B1, `(.L_x_6) ;  /* 0x000001b000017945 */ /* 0x000fe80003800000 */
[----:B------:R-:W-:Y:S01]  /*0400*/  BSSY B0, `(.L_x_7) ;  /* 0x0000016000007945 */ /* 0x000fe20003800000 */
[----:B--2---:R-:W-:-:S03]  /*0410*/  IMAD.MOV.U32 R7, RZ, RZ, RZ ;  /* 0x000000ffff077224 */ /* 0x004fc600078e00ff */
[----:B------:R-:W-:Y:S05]  /*0420*/  @P2 BRA `(.L_x_8) ;  /* 0x0000000000202947 */ /* 0x000fea0003800000 */
[----:B-1--4-:R-:W1:Y:S02]  /*0430*/  LDS R4, [UR5+0x34] ;  /* 0x00003405ff047984 */ /* 0x012e640008000800 */
[----:B-1----:R-:W-:-:S05]  /*0440*/  LOP3.LUT R4, R4, 0x38, RZ, 0xb8, !PT ;  /* 0x0000003804047812 */ /* 0x002fca00078eb8ff */
[----:B------:R1:W-:Y:S01]  /*0450*/  STS [UR5+0x34], R4 ;  /* 0x00003404ff007988 */ /* 0x0003e20008000805 */
[----:B------:R-:W-:Y:S05]  /*0460*/  @P2 BRA `(.L_x_9) ;  /* 0x0000000000202947 */ /* 0x000fea0003800000 */
[----:B-1----:R-:W1:Y:S01]  /*0470*/  LDS R4, [UR5+0x8] ;  /* 0x00000805ff047984 */ /* 0x002e620008000800 */
[----:B------:R-:W-:-:S05]  /*0480*/  IMAD.MOV.U32 R5, RZ, RZ, 0x780 ;  /* 0x00000780ff057424 */ /* 0x000fca00078e00ff */
[----:B-1----:R-:W-:-:S05]  /*0490*/  LOP3.LUT R4, R4, 0x500, R5, 0xd8, !PT ;  /* 0x0000050004047812 */ /* 0x002fca00078ed805 */
[----:B------:R2:W-:Y:S02]  /*04a0*/  STS [UR5+0x8], R4 ;  /* 0x00000804ff007988 */ /* 0x0005e40008000805 */
.L_x_8:
[----:B------:R-:W-:Y:S05]  /*04b0*/  @P2 BRA `(.L_x_10) ;  /* 0x0000000000282947 */ /* 0x000fea0003800000 */
[----:B-12-4-:R-:W1:Y:S02]  /*04c0*/  LDS R4, [UR5+0x8] ;  /* 0x00000805ff047984 */ /* 0x016e640008000800 */
[----:B-1----:R-:W-:-:S05]  /*04d0*/  LOP3.LUT R4, R4, 0x1800, RZ, 0xb8, !PT ;  /* 0x0000180004047812 */ /* 0x002fca00078eb8ff */
[----:B------:R2:W-:Y:S02]  /*04e0*/  STS [UR5+0x8], R4 ;  /* 0x00000804ff007988 */ /* 0x0005e40008000805 */
.L_x_9:
[----:B------:R-:W-:Y:S05]  /*04f0*/  @P2 BREAK B0 ;  /* 0x0000000000002942 */ /* 0x000fea0003800000 */
[----:B------:R-:W-:Y:S05]  /*0500*/  @P2 BRA `(.L_x_11) ;  /* 0x0000000000242947 */ /* 0x000fea0003800000 */
[----:B------:R-:W3:Y:S01]  /*0510*/  LDS R5, [UR5+0x8] ;  /* 0x00000805ff057984 */ /* 0x000ee20008000800 */
[----:B-12---:R-:W-:-:S05]  /*0520*/  IMAD.MOV.U32 R4, RZ, RZ, 0x6000 ;  /* 0x00006000ff047424 */ /* 0x006fca00078e00ff */
[----:B---3--:R-:W-:-:S04]  /*0530*/  LOP3.LUT R4, R5, 0x4000, R4, 0xd8, !PT ;  /* 0x0000400005047812 */ /* 0x008fc800078ed804 */
[----:B------:R-:W-:-:S05]  /*0540*/  LOP3.LUT R4, R4, 0x400000, RZ, 0xb8, !PT ;  /* 0x0040000004047812 */ /* 0x000fca00078eb8ff */
[----:B------:R3:W-:Y:S02]  /*0550*/  STS [UR5+0x8], R4 ;  /* 0x00000804ff007988 */ /* 0x0007e40008000805 */
.L_x_10:
[----:B------:R-:W-:Y:S05]  /*0560*/  BSYNC B0 ;  /* 0x0000000000007941 */ /* 0x000fea0003800000 */
.L_x_7:
[----:B-1234-:R-:W1:Y:S02]  /*0570*/  @!P2 LDS R4, [UR5+0x8] ;  /* 0x00000805ff04a984 */ /* 0x01ee640008000800 */
[----:B-1----:R-:W-:-:S05]  /*0580*/  @!P2 LOP3.LUT R4, R4, 0x8000, RZ, 0xb8, !PT ;  /* 0x000080000404a812 */ /* 0x002fca00078eb8ff */
[----:B------:R3:W-:Y:S02]  /*0590*/  @!P2 STS [UR5+0x8], R4 ;  /* 0x00000804ff00a988 */ /* 0x0007e40008000805 */
.L_x_11:
[----:B------:R-:W-:Y:S05]  /*05a0*/  BSYNC B1 ;  /* 0x0000000000017941 */ /* 0x000fea0003800000 */
.L_x_6:
[----:B------:R-:W-:Y:S05]  /*05b0*/  WARPSYNC.ALL ;  /* 0x0000000000007948 */ /* 0x000fea0003800000 */
[----:B------:R-:W4:Y:S02]  /*05c0*/  LDC R6, c[0x0][0x22c] ;  /* 0x00008b00ff067b82 */ /* 0x000f240000000800 */
[----:B----4-:R-:W-:Y:S01]  /*05d0*/  VIADD R6, R6, 0xffffffff ;  /* 0xffffffff06067836 */ /* 0x010fe20000000000 */
[----:B------:R-:W-:Y:S06]  /*05e0*/  @P0 BRA `(.L_x_12) ;  /* 0x0000000000280947 */ /* 0x000fec0003800000 */
[----:B-123--:R-:W1:Y:S01]  /*05f0*/  S2R R4, SR_LANEID ;  /* 0x0000000000047919 */ /* 0x00ee620000000000 */
[----:B------:R-:W-:Y:S05]  /*0600*/  WARPSYNC.ALL ;  /* 0x0000000000007948 */ /* 0x000fea0003800000 */
[----:B-1----:R-:W-:-:S05]  /*0610*/  IMAD.SHL.U32 R8, R4, 0x4, RZ ;  /* 0x0000000404087824 */ /* 0x002fca00078e00ff */
[----:B------:R-:W1:Y:S01]  /*0620*/  LDS R9, [R8+UR5] ;  /* 0x0000000508097984 */ /* 0x000e620008000800 */
[----:B------:R-:W-:-:S05]  /*0630*/  IADD3 R4, P1, R8, UR16, RZ ;  /* 0x0000001008047c10 */ /* 0x000fca000ff3e0ff */
[----:B------:R-:W-:-:S05]  /*0640*/  IMAD.X R5, RZ, RZ, UR17, P1 ;  /* 0x00000011ff057e24 */ /* 0x000fca00088e06ff */
[----:B-1----:R4:W5:Y:S01]  /*0650*/  ATOMG.E.EXCH.STRONG.GPU PT, RZ, [R4], R9 ;  /* 0x0000000904ff73a8 */ /* 0x00296200041ee100 */
[----:B------:R-:W-:-:S04]  /*0660*/  DEPBAR {5,4,3,2,1,0} ;  /* 0x0000003f0000791a */ /* 0x000fc80000000000 */
[----:B------:R4:W-:Y:S01]  /*0670*/  UTMACCTL.IV [UR16] ;  /* 0x00000000100079b9 */ /* 0x0009e20008000000 */
[----:B------:R-:W-:Y:S01]  /*0680*/  NOP ;  /* 0x0000000000007918 */ /* 0x000fe20000000000 */
.L_x_12:
[----:B------:R-:W-:Y:S05]  /*0690*/  @P0 BRA `(.L_x_13) ;  /* 0x00000000000c0947 */ /* 0x000fea0003800000 */
[----:B------:R0:W-:Y:S01]  /*06a0*/  UTMACMDFLUSH ;  /* 0x00000000000079b7 */ /* 0x0001e20000000000 */
[----:B------:R-:W-:Y:S05]  /*06b0*/  @P0 BRA `(.L_x_13) ;  /* 0x0000000000040947 */ /* 0x000fea0003800000 */
[----:B------:R-:W-:-:S04]  /*06c0*/  DEPBAR.LE SB0, 0x0 ;  /* 0x000080000000791a */ /* 0x000fc80000000000 */
.L_x_13:
[----:B------:R-:W-:Y:S05]  /*06d0*/  WARPSYNC.ALL ;  /* 0x0000000000007948 */ /* 0x000fea0003800000 */
[----:B-----5:R-:W-:Y:S06]  /*06e0*/  BAR.SYNC.DEFER_BLOCKING 0x0 ;  /* 0x0000000000007b1d */ /* 0x020fec0000010000 */
[----:B------:R-:W-:Y:S02]  /*06f0*/  BSSY B1, `(.L_x_14) ;  /* 0x000000b000017945 */ /* 0x000fe40003800000 */
[----:B------:R-:W-:Y:S06]  /*0700*/  BAR.SYNC.DEFER_BLOCKING 0x0 ;  /* 0x0000000000007b1d */ /* 0x000fec0000010000 */
[----:B------:R5:W-:Y:S01]  /*0710*/  @!P0 STS [R12], RZ ;  /* 0x000000ff0c008388 */ /* 0x000be20000000800 */
[----:B------:R-:W-:Y:S01]  /*0720*/  NOP ;  /* 0x0000000000007918 */ /* 0x000fe20000000000 */
[----:B------:R-:W-:Y:S05]  /*0730*/  @P2 BRA `(.L_x_15) ;  /* 0x0000000000182947 */ /* 0x000fea0003800000 */
[----:B-1234-:R-:W1:Y:S01]  /*0740*/  LDS R4, [UR5+0x8] ;  /* 0x00000805ff047984 */ /* 0x01ee620008000800 */
[----:B------:R-:W2:Y:S01]  /*0750*/  LDC.64 R8, c[0x0][0x218] ;  /* 0x00008600ff087b82 */ /* 0x000ea20000000a00 */
[----:B------:R-:W-:Y:S02]  /*0760*/  IMAD.MOV.U32 R5, RZ, RZ, 0x70 ;  /* 0x00000070ff057424 */ /* 0x000fe400078e00ff */
[----:B--2---:R2:W-:Y:S03]  /*0770*/  STS.64 [UR5], R8 ;  /* 0x00000008ff007988 */ /* 0x0045e60008000a05 */
[----:B-1----:R-:W-:-:S05]  /*0780*/  LOP3.LUT R4, R4, 0x10, R5, 0xd8, !PT ;  /* 0x0000001004047812 */ /* 0x002fca00078ed805 */
[----:B------:R2:W-:Y:S02]  /*0790*/  STS [UR5+0x8], R4 ;  /* 0x00000804ff007988 */ /* 0x0005e40008000805 */
.L_x_15:
[----:B----4-:R-:W-:Y:S05]  /*07a0*/  BSYNC B1 ;  /* 0x0000000000017941 */ /* 0x010fea0003800000 */
.L_x_14:
[----:B------:R-:W-:Y:S04]  /*07b0*/  BSSY B1, `(.L_x_16) ;  /* 0x000000a000017945 */ /* 0x000fe80003800000 */
[----:B------:R-:W-:Y:S05]  /*07c0*/  @P2 BRA `(.L_x_17) ;  /* 0x0000000000202947 */ /* 0x000fea0003800000 */
[----:B-123--:R-:W1:Y:S01]  /*07d0*/  LDS R4, [UR5+0x34] ;  /* 0x00003405ff047984 */ /* 0x00ee620008000800 */
[----:B------:R-:W-:Y:S02]  /*07e0*/  IMAD.MOV.U32 R5, RZ, RZ, 0x3f000000 ;  /* 0x3f000000ff057424 */ /* 0x000fe400078e00ff */
[----:B------:R-:W-:Y:S01]  /*07f0*/  @!P2 IMAD.MOV.U32 R8, RZ, RZ, 0x1f ;  /* 0x0000001fff08a424 */ /* 0x000fe200078e00ff */
[----:B------:R-:W2:Y:S02]  /*0800*/  @!P2 LDS R9, [UR5+0x38] ;  /* 0x00003805ff09a984 */ /* 0x000ea40008000800 */
[----:B-1----:R-:W-:Y:S02]  /*0810*/  LOP3.LUT R4, R4, 0xff000000, R5, 0xb8, !PT ;  /* 0xff00000004047812 */ /* 0x002fe400078eb805 */
[----:B--2---:R-:W-:-:S03]  /*0820*/  @!P2 LOP3.LUT R5, R9, 0xff, R8, 0xb8, !PT ;  /* 0x000000ff0905a812 */ /* 0x004fc600078eb808 */
[----:B------:R4:W-:Y:S04]  /*0830*/  STS [UR5+0x34], R4 ;  /* 0x00003404ff007988 */ /* 0x0009e80008000805 */
[----:B------:R4:W-:Y:S02]  /*0840*/  @!P2 STS [UR5+0x38], R5 ;  /* 0x00003805ff00a988 */ /* 0x0009e40008000805 */
.L_x_17:
[----:B------:R-:W-:Y:S05]  /*0850*/  BSYNC B1 ;  /* 0x0000000000017941 */ /* 0x000fea0003800000 */
.L_x_16:
[----:B------:R-:W-:Y:S04]  /*0860*/  BSSY B1, `(.L_x_18) ;  /* 0x0000004000017945 */ /* 0x000fe80003800000 */
[----:B------:R-:W-:Y:S05]  /*0870*/  @P2 BRA `(.L_x_19) ;  /* 0x0000000000082947 */ /* 0x000fea0003800000 */
[----:B------:R1:W-:Y:S04]  /*0880*/  STS [UR5+0x24], R11 ;  /* 0x0000240bff007988 */ /* 0x0003e80008000805 */
[----:B------:R1:W-:Y:S02]  /*0890*/  STS [UR5+0x20], R6 ;  /* 0x00002006ff007988 */ /* 0x0003e40008000805 */
.L_x_19:
[----:B------:R-:W-:Y:S05]  /*08a0*/  BSYNC B1 ;  /* 0x0000000000017941 */ /* 0x000fea0003800000 */
.L_x_18:
[----:B------:R-:W-:Y:S04]  /*08b0*/  BSSY B1, `(.L_x_20) ;  /* 0x000000e000017945 */ /* 0x000fe80003800000 */
[----:B------:R-:W-:Y:S05]  /*08c0*/  @P2 BRA `(.L_x_21) ;  /* 0x0000000000302947 */ /* 0x000fea0003800000 */
[----:B----4-:R-:W4:Y:S01]  /*08d0*/  LDS R5, [UR5+0x34] ;  /* 0x00003405ff057984 */ /* 0x010f220008000800 */
[----:B--2---:R-:W2:Y:S03]  /*08e0*/  LDC.64 R8, c[0x0][0x240] ;  /* 0x00009000ff087b82 */ /* 0x004ea60000000a00 */
[----:B-1-3--:R-:W1:Y:S01]  /*08f0*/  LDS R4, [UR5+0x1c] ;  /* 0x00001c05ff047984 */ /* 0x00ae620008000800 */
[C---:B--2---:R-:W-:Y:S01]  /*0900*/  SHF.L.U64.HI R9, R8.reuse, 0x1, R9 ;  /* 0x0000000108097819 */ /* 0x044fe20000010209 */
[----:B------:R-:W-:-:S03]  /*0910*/  IMAD.SHL.U32 R8, R8, 0x2, RZ ;  /* 0x0000000208087824 */ /* 0x000fc600078e00ff */
[--C-:B------:R-:W-:Y:S02]  /*0920*/  SHF.R.U32.HI R11, RZ, 0x4, R9.reuse ;  /* 0x00000004ff0b7819 */ /* 0x100fe40000011609 */
[----:B------:R-:W-:-:S05]  /*0930*/  SHF.R.U64 R8, R8, 0x4, R9 ;  /* 0x0000000408087819 */ /* 0x000fca0000001209 */
[----:B------:R2:W-:Y:S01]  /*0940*/  STS [UR5+0xc], R8 ;  /* 0x00000c08ff007988 */ /* 0x0005e20008000805 */
[----:B----4-:R-:W-:Y:S02]  /*0950*/  LOP3.LUT R5, R5, 0x7, RZ, 0xb8, !PT ;  /* 0x0000000705057812 */ /* 0x010fe400078eb8ff */
[----:B-1----:R-:W-:-:S03]  /*0960*/  LOP3.LUT R4, R4, 0xf, R11, 0xb8, !PT ;  /* 0x0000000f04047812 */ /* 0x002fc600078eb80b */
[----:B------:R2:W-:Y:S04]  /*0970*/  STS [UR5+0x34], R5 ;  /* 0x00003405ff007988 */ /* 0x0005e80008000805 */
[----:B------:R2:W-:Y:S02]  /*0980*/  STS [UR5+0x1c], R4 ;  /* 0x00001c04ff007988 */ /* 0x0005e40008000805 */
.L_x_21:
[----:B------:R-:W-:Y:S05]  /*0990*/  BSYNC B1 ;  /* 0x0000000000017941 */ /* 0x000fea0003800000 */
.L_x_20:
[----:B------:R-:W-:Y:S04]  /*09a0*/  BSSY B2, `(.L_x_22) ;  /* 0x000001a000027945 */ /* 0x000fe80003800000 */
[----:B------:R-:W-:Y:S04]  /*09b0*/  BSSY B1, `(.L_x_23) ;  /* 0x0000015000017945 */ /* 0x000fe80003800000 */
[----:B------:R-:W-:Y:S05]  /*09c0*/  @P2 BRA `(.L_x_24) ;  /* 0x0000000000202947 */ /* 0x000fea0003800000 */
[----:B-1234-:R-:W1:Y:S02]  /*09d0*/  LDS R4, [UR5+0x34] ;  /* 0x00003405ff047984 */ /* 0x01ee640008000800 */
[----:B-1----:R-:W-:-:S05]  /*09e0*/  LOP3.LUT R4, R4, 0x38, RZ, 0xb8, !PT ;  /* 0x0000003804047812 */ /* 0x002fca00078eb8ff */
[----:B------:R1:W-:Y:S01]  /*09f0*/  STS [UR5+0x34], R4 ;  /* 0x00003404ff007988 */ /* 0x0003e20008000805 */
[----:B------:R-:W-:Y:S05]  /*0a00*/  @P2 BRA `(.L_x_25) ;  /* 0x0000000000202947 */ /* 0x000fea0003800000 */
[----:B-1----:R-:W1:Y:S01]  /*0a10*/  LDS R4, [UR5+0x8] ;  /* 0x00000805ff047984 */ /* 0x002e620008000800 */
[----:B------:R-:W-:-:S05]  /*0a20*/  IMAD.MOV.U32 R5, RZ, RZ, 0x780 ;  /* 0x00000780ff057424 */ /* 0x000fca00078e00ff */
[----:B-1----:R-:W-:-:S05]  /*0a30*/  LOP3.LUT R4, R4, 0x500, R5, 0xd8, !PT ;  /* 0x0000050004047812 */ /* 0x002fca00078ed805 */
[----:B------:R1:W-:Y:S02]  /*0a40*/  STS [UR5+0x8], R4 ;  /* 0x00000804ff007988 */ /* 0x0003e40008000805 */
.L_x_24:
[----:B------:R-:W-:Y:S05]  /*0a50*/  @P2 BRA `(.L_x_26) ;  /* 0x0000000000282947 */ /* 0x000fea0003800000 */
[----:B-1234-:R-:W1:Y:S02]  /*0a60*/  LDS R4, [UR5+0x8] ;  /* 0x00000805ff047984 */ /* 0x01ee640008000800 */
[----:B-1----:R-:W-:-:S05]  /*0a70*/  LOP3.LUT R4, R4, 0x1800, RZ, 0xb8, !PT ;  /* 0x0000180004047812 */ /* 0x002fca00078eb8ff */
[----:B------:R2:W-:Y:S02]  /*0a80*/  STS [UR5+0x8], R4 ;  /* 0x00000804ff007988 */ /* 0x0005e40008000805 */
.L_x_25:
[----:B------:R-:W-:Y:S05]  /*0a90*/  @P2 BREAK B1 ;  /* 0x0000000000012942 */ /* 0x000fea0003800000 */
[----:B------:R-:W-:Y:S05]  /*0aa0*/  @P2 BRA `(.L_x_27) ;  /* 0x0000000000242947 */ /* 0x000fea0003800000 */
[----:B-12---:R-:W1:Y:S01]  /*0ab0*/  LDS R4, [UR5+0x8] ;  /* 0x00000805ff047984 */ /* 0x006e620008000800 */
[----:B------:R-:W-:-:S05]  /*0ac0*/  IMAD.MOV.U32 R5, RZ, RZ, 0x6000 ;  /* 0x00006000ff057424 */ /* 0x000fca00078e00ff */
[----:B-1----:R-:W-:-:S04]  /*0ad0*/  LOP3.LUT R4, R4, 0x6000, R5, 0xd8, !PT ;  /* 0x0000600004047812 */ /* 0x002fc800078ed805 */
[----:B------:R-:W-:-:S05]  /*0ae0*/  LOP3.LUT R4, R4, 0x400000, RZ, 0xb8, !PT ;  /* 0x0040000004047812 */ /* 0x000fca00078eb8ff */
[----:B------:R1:W-:Y:S02]  /*0af0*/  STS [UR5+0x8], R4 ;  /* 0x00000804ff007988 */ /* 0x0003e40008000805 */
.L_x_26:
[----:B------:R-:W-:Y:S05]  /*0b00*/  BSYNC B1 ;  /* 0x0000000000017941 */ /* 0x000fea0003800000 */
.L_x_23:
[----:B-1234-:R-:W1:Y:S02]  /*0b10*/  @!P2 LDS R4, [UR5+0x8] ;  /* 0x00000805ff04a984 */ /* 0x01ee640008000800 */
[----:B-1----:R-:W-:-:S05]  /*0b20*/  @!P2 LOP3.LUT R4, R4, 0x8000, RZ, 0xb8, !PT ;  /* 0x000080000404a812 */ /* 0x002fca00078eb8ff */
[----:B------:R3:W-:Y:S02]  /*0b30*/  @!P2 STS [UR5+0x8], R4 ;  /* 0x00000804ff00a988 */ /* 0x0007e40008000805 */
.L_x_27:
[----:B------:R-:W-:Y:S05]  /*0b40*/  BSYNC B2 ;  /* 0x0000000000027941 */ /* 0x000fea0003800000 */
.L_x_22:
[----:B------:R-:W-:Y:S05]  /*0b50*/  WARPSYNC.ALL ;  /* 0x0000000000007948 */ /* 0x000fea0003800000 */
[----:B------:R-:W-:-:S04]  /*0b60*/  UIADD3 UR19, UR4, 0x80, URZ ;  /* 0x0000008004137890 */ /* 0x000fc8000fffe03f */
[----:B------:R-:W-:-:S04]  /*0b70*/  UIADD3 UR18, UP0, UR19, UR20, URZ ;  /* 0x0000001413127290 */ /* 0x000fc8000ff1e03f */
[----:B------:R-:W-:Y:S01]  /*0b80*/  ULEA.HI.X.SX32 UR19, UR19, UR21, 0x1, UP0 ;  /* 0x0000001513137291 */ /* 0x000fe200080f0e3f */
[----:B------:R-:W-:Y:S11]  /*0b90*/  @P0 BRA `(.L_x_28) ;  /* 0x0000000000280947 */ /* 0x000ff60003800000 */
[----:B-123--:R-:W1:Y:S01]  /*0ba0*/  S2R R4, SR_LANEID ;  /* 0x0000000000047919 */ /* 0x00ee620000000000 */
[----:B------:R-:W-:Y:S05]  /*0bb0*/  WARPSYNC.ALL ;  /* 0x0000000000007948 */ /* 0x000fea0003800000 */
[----:B-1----:R-:W-:-:S05]  /*0bc0*/  IMAD.SHL.U32 R8, R4, 0x4, RZ ;  /* 0x0000000404087824 */ /* 0x002fca00078e00ff */
[----:B------:R-:W1:Y:S01]  /*0bd0*/  LDS R9, [R8+UR5] ;  /* 0x0000000508097984 */ /* 0x000e620008000800 */
[----:B------:R-:W-:-:S05]  /*0be0*/  IADD3 R4, P1, R8, UR18, RZ ;  /* 0x0000001208047c10 */ /* 0x000fca000ff3e0ff */
[----:B------:R-:W-:-:S05]  /*0bf0*/  IMAD.X R5, RZ, RZ, UR19, P1 ;  /* 0x00000013ff057e24 */ /* 0x000fca00088e06ff */
[----:B-1----:R4:W2:Y:S01]  /*0c00*/  ATOMG.E.EXCH.STRONG.GPU PT, RZ, [R4], R9 ;  /* 0x0000000904ff73a8 */ /* 0x0028a200041ee100 */
[----:B------:R-:W-:-:S04]  /*0c10*/  DEPBAR {5,4,3,2,1,0} ;  /* 0x0000003f0000791a */ /* 0x000fc80000000000 */
[----:B------:R4:W-:Y:S01]  /*0c20*/  UTMACCTL.IV [UR18] ;  /* 0x00000000120079b9 */ /* 0x0009e20008000000 */
[----:B------:R-:W-:Y:S01]  /*0c30*/  NOP ;  /* 0x0000000000007918 */ /* 0x000fe20000000000 */
.L_x_28:
[----:B------:R-:W-:Y:S05]  /*0c40*/  @P0 BRA `(.L_x_29) ;  /* 0x00000000000c0947 */ /* 0x000fea0003800000 */
[----:B------:R0:W-:Y:S01]  /*0c50*/  UTMACMDFLUSH ;  /* 0x00000000000079b7 */ /* 0x0001e20000000000 */
[----:B------:R-:W-:Y:S05]  /*0c60*/  @P0 BRA `(.L_x_29) ;  /* 0x0000000000040947 */ /* 0x000fea0003800000 */
[----:B------:R-:W-:-:S04]  /*0c70*/  DEPBAR.LE SB0, 0x0 ;  /* 0x000080000000791a */ /* 0x000fc80000000000 */
.L_x_29:
[----:B------:R-:W-:Y:S05]  /*0c80*/  WARPSYNC.ALL ;  /* 0x0000000000007948 */ /* 0x000fea0003800000 */
[----:B--2---:R-:W-:Y:S06]  /*0c90*/  BAR.SYNC.DEFER_BLOCKING 0x0 ;  /* 0x0000000000007b1d */ /* 0x004fec0000010000 */
[----:B------:R-:W-:Y:S02]  /*0ca0*/  BSSY B2, `(.L_x_30) ;  /* 0x000000b000027945 */ /* 0x000fe40003800000 */
[----:B------:R-:W-:Y:S06]  /*0cb0*/  BAR.SYNC.DEFER_BLOCKING 0x0 ;  /* 0x0000000000007b1d */ /* 0x000fec0000010000 */
[----:B------:R2:W-:Y:S01]  /*0cc0*/  @!P0 STS [R12], RZ ;  /* 0x000000ff0c008388 */ /* 0x0005e20000000800 */
[----:B------:R-:W-:Y:S01]  /*0cd0*/  NOP ;  /* 0x0000000000007918 */ /* 0x000fe20000000000 */
[----:B------:R-:W-:Y:S05]  /*0ce0*/  @P2 BRA `(.L_x_31) ;  /* 0x0000000000182947 */ /* 0x000fea0003800000 */
[----:B-1-34-:R-:W1:Y:S01]  /*0cf0*/  LDS R4, [UR5+0x8] ;  /* 0x00000805ff047984 */ /* 0x01ae620008000800 */
[----:B------:R-:W3:Y:S01]  /*0d00*/  LDC.64 R8, c[0x0][0x220] ;  /* 0x00008800ff087b82 */ /* 0x000ee20000000a00 */
[----:B------:R-:W-:Y:S02]  /*0d10*/  IMAD.MOV.U32 R5, RZ, RZ, 0x70 ;  /* 0x00000070ff057424 */ /* 0x000fe400078e00ff */
[----:B---3--:R3:W-:Y:S03]  /*0d20*/  STS.64 [UR5], R8 ;  /* 0x00000008ff007988 */ /* 0x0087e60008000a05 */
[----:B-1----:R-:W-:-:S05]  /*0d30*/  LOP3.LUT R4, R4, 0x10, R5, 0xd8, !PT ;  /* 0x0000001004047812 */ /* 0x002fca00078ed805 */
[----:B------:R3:W-:Y:S02]  /*0d40*/  STS [UR5+0x8], R4 ;  /* 0x00000804ff007988 */ /* 0x0007e40008000805 */
.L_x_31:
[----:B----4-:R-:W-:Y:S05]  /*0d50*/  BSYNC B2 ;  /* 0x0000000000027941 */ /* 0x010fea0003800000 */
.L_x_30:
[----:B------:R-:W-:Y:S04]  /*0d60*/  BSSY B3, `(.L_x_32) ;  /* 0x0000011000037945 */ /* 0x000fe80003800000 */
[----:B------:R-:W-:Y:S04]  /*0d70*/  BSSY B2, `(.L_x_33) ;  /* 0x000000e000027945 */ /* 0x000fe80003800000 */
[----:B------:R-:W-:Y:S05]  /*0d80*/  @P2 BRA `(.L_x_34) ;  /* 0x0000000000242947 */ /* 0x000fea0003800000 */
[----:B-1-3--:R-:W1:Y:S01]  /*0d90*/  LDS R4, [UR5+0x34] ;  /* 0x00003405ff047984 */ /* 0x00ae620008000800 */
[----:B------:R-:W-:-:S05]  /*0da0*/  IMAD.MOV.U32 R5, RZ, RZ, 0x3f000000 ;  /* 0x3f000000ff057424 */ /* 0x000fca00078e00ff */
[----:B-1----:R-:W-:-:S05]  /*0db0*/  LOP3.LUT R4, R4, 0xff000000, R5, 0xb8, !PT ;  /* 0xff00000004047812 */ /* 0x002fca00078eb805 */
[----:B------:R1:W-:Y:S01]  /*0dc0*/  STS [UR5+0x34], R4 ;  /* 0x00003404ff007988 */ /* 0x0003e20008000805 */
[----:B------:R-:W-:Y:S05]  /*0dd0*/  @P2 BRA `(.L_x_35) ;  /* 0x00000000001c2947 */ /* 0x000fea0003800000 */
[----:B-1----:R-:W1:Y:S01]  /*0de0*/  LDS R4, [UR5+0x38] ;  /* 0x00003805ff047984 */ /* 0x002e620008000800 */
[----:B------:R-:W-:-:S05]  /*0df0*/  IMAD.MOV.U32 R5, RZ, RZ, 0x3f ;  /* 0x0000003fff057424 */ /* 0x000fca00078e00ff */
[----:B-1----:R-:W-:-:S05]  /*0e00*/  LOP3.LUT R4, R4, 0xff, R5, 0xb8, !PT ;  /* 0x000000ff04047812 */ /* 0x002fca00078eb805 */
[----:B------:R4:W-:Y:S02]  /*0e10*/  STS [UR5+0x38], R4 ;  /* 0x00003804ff007988 */ /* 0x0009e40008000805 */
.L_x_34:
[----:B------:R-:W-:Y:S05]  /*0e20*/  @P2 BREAK B2 ;  /* 0x0000000000022942 */ /* 0x000fea0003800000 */
[----:B------:R-:W-:Y:S05]  /*0e30*/  @P2 BRA `(.L_x_36) ;  /* 0x00000000000c2947 */ /* 0x000fea0003800000 */
[----:B------:R1:W-:Y:S02]  /*0e40*/  STS [UR5+0x20], R6 ;  /* 0x00002006ff007988 */ /* 0x0003e40008000805 */
.L_x_35:
[----:B------:R-:W-:Y:S05]  /*0e50*/  BSYNC B2 ;  /* 0x0000000000027941 */ /* 0x000fea0003800000 */
.L_x_33:
[----:B------:R1:W-:Y:S02]  /*0e60*/  @!P2 STS [UR5+0x24], R3 ;  /* 0x00002403ff00a988 */ /* 0x0003e40008000805 */
.L_x_36:
[----:B------:R-:W-:Y:S05]  /*0e70*/  BSYNC B3 ;  /* 0x0000000000037941 */ /* 0x000fea0003800000 */
.L_x_32:
[----:B------:R-:W-:Y:S05]  /*0e80*/  WARPSYNC.ALL ;  /* 0x0000000000007948 */ /* 0x000fea0003800000 */
[----:B------:R-:W-:Y:S04]  /*0e90*/  BSSY B3, `(.L_x_37) ;  /* 0x000000e000037945 */ /* 0x000fe80003800000 */
[----:B------:R-:W-:Y:S05]  /*0ea0*/  @P2 BRA `(.L_x_38) ;  /* 0x0000000000302947 */ /* 0x000fea0003800000 */
[----:B-1-34-:R-:W1:Y:S01]  /*0eb0*/  LDS R4, [UR5+0x34] ;  /* 0x00003405ff047984 */ /* 0x01ae620008000800 */
[----:B------:R-:W3:Y:S03]  /*0ec0*/  LDC.64 R8, c[0x0][0x248] ;  /* 0x00009200ff087b82 */ /* 0x000ee60000000a00 */
[----:B------:R-:W4:Y:S01]  /*0ed0*/  LDS R3, [UR5+0x1c] ;  /* 0x00001c05ff037984 */ /* 0x000f220008000800 */
[C---:B---3--:R-:W-:Y:S01]  /*0ee0*/  SHF.L.U64.HI R6, R8.reuse, 0x1, R9 ;  /* 0x0000000108067819 */ /* 0x048fe20000010209 */
[----:B------:R-:W-:-:S03]  /*0ef0*/  IMAD.SHL.U32 R5, R8, 0x2, RZ ;  /* 0x0000000208057824 */ /* 0x000fc600078e00ff */
[--C-:B------:R-:W-:Y:S02]  /*0f00*/  SHF.R.U32.HI R8, RZ, 0x4, R6.reuse ;  /* 0x00000004ff087819 */ /* 0x100fe40000011606 */
[----:B------:R-:W-:-:S05]  /*0f10*/  SHF.R.U64 R5, R5, 0x4, R6 ;  /* 0x0000000405057819 */ /* 0x000fca0000001206 */
[----:B------:R3:W-:Y:S01]  /*0f20*/  STS [UR5+0xc], R5 ;  /* 0x00000c05ff007988 */ /* 0x0007e20008000805 */
[----:B-1----:R-:W-:Y:S02]  /*0f30*/  LOP3.LUT R4, R4, 0x7, RZ, 0xb8, !PT ;  /* 0x0000000704047812 */ /* 0x002fe400078eb8ff */
[----:B----4-:R-:W-:-:S03]  /*0f40*/  LOP3.LUT R3, R3, 0xf, R8, 0xb8, !PT ;  /* 0x0000000f03037812 */ /* 0x010fc600078eb808 */
[----:B------:R3:W-:Y:S04]  /*0f50*/  STS [UR5+0x34], R4 ;  /* 0x00003404ff007988 */ /* 0x0007e80008000805 */
[----:B------:R3:W-:Y:S02]  /*0f60*/  STS [UR5+0x1c], R3 ;  /* 0x00001c03ff007988 */ /* 0x0007e40008000805 */
.L_x_38:
[----:B------:R-:W-:Y:S05]  /*0f70*/  BSYNC B3 ;  /* 0x0000000000037941 */ /* 0x000fea0003800000 */
.L_x_37:
[----:B------:R-:W-:Y:S04]  /*0f80*/  BSSY B3, `(.L_x_39) ;  /* 0x000001a000037945 */ /* 0x000fe80003800000 */
[----:B------:R-:W-:Y:S04]  /*0f90*/  BSSY B4, `(.L_x_40) ;  /* 0x0000015000047945 */ /* 0x000fe80003800000 */
[----:B------:R-:W-:Y:S05]  /*0fa0*/  @P2 BRA `(.L_x_41) ;  /* 0x0000000000202947 */ /* 0x000fea0003800000 */
[----:B-1-3--:R-:W1:Y:S02]  /*0fb0*/  LDS R3, [UR5+0x34] ;  /* 0x00003405ff037984 */ /* 0x00ae640008000800 */
[----:B-1----:R-:W-:-:S05]  /*0fc0*/  LOP3.LUT R3, R3, 0x38, RZ, 0xb8, !PT ;  /* 0x0000003803037812 */ /* 0x002fca00078eb8ff */
[----:B------:R1:W-:Y:S01]  /*0fd0*/  STS [UR5+0x34], R3 ;  /* 0x00003403ff007988 */ /* 0x0003e20008000805 */
[----:B------:R-:W-:Y:S05]  /*0fe0*/  @P2 BRA `(.L_x_42) ;  /* 0x0000000000202947 */ /* 0x000fea0003800000 */
[----:B-1----:R-:W1:Y:S01]  /*0ff0*/  LDS R3, [UR5+0x8] ;  /* 0x00000805ff037984 */ /* 0x002e620008000800 */
[----:B----4-:R-:W-:-:S05]  /*1000*/  IMAD.MOV.U32 R4, RZ, RZ, 0x780 ;  /* 0x00000780ff047424 */ /* 0x010fca00078e00ff */
[----:B-1----:R-:W-:-:S05]  /*1010*/  LOP3.LUT R3, R3, 0x500, R4, 0xd8, !PT ;  /* 0x0000050003037812 */ /* 0x002fca00078ed804 */
[----:B------:R1:W-:Y:S02]  /*1020*/  STS [UR5+0x8], R3 ;  /* 0x00000803ff007988 */ /* 0x0003e40008000805 */
.L_x_41:
[----:B------:R-:W-:Y:S05]  /*1030*/  @P2 BRA `(.L_x_43) ;  /* 0x0000000000282947 */ /* 0x000fea0003800000 */
[----:B-1-3--:R-:W1:Y:S02]  /*1040*/  LDS R3, [UR5+0x8] ;  /* 0x00000805ff037984 */ /* 0x00ae640008000800 */
[----:B-1----:R-:W-:-:S05]  /*1050*/  LOP3.LUT R3, R3, 0x1800, RZ, 0xb8, !PT ;  /* 0x0000180003037812 */ /* 0x002fca00078eb8ff */
[----:B------:R3:W-:Y:S02]  /*1060*/  STS [UR5+0x8], R3 ;  /* 0x00000803ff007988 */ /* 0x0007e40008000805 */
.L_x_42:
[----:B------:R-:W-:Y:S05]  /*1070*/  @P2 BREAK B4 ;  /* 0x0000000000042942 */ /* 0x000fea0003800000 */
[----:B------:R-:W-:Y:S05]  /*1080*/  @P2 BRA `(.L_x_44) ;  /* 0x0000000000242947 */ /* 0x000fea0003800000 */
[----:B-1-3--:R-:W1:Y:S01]  /*1090*/  LDS R3, [UR5+0x8] ;  /* 0x00000805ff037984 */ /* 0x00ae620008000800 */
[----:B----4-:R-:W-:-:S05]  /*10a0*/  IMAD.MOV.U32 R4, RZ, RZ, 0x6000 ;  /* 0x00006000ff047424 */ /* 0x010fca00078e00ff */
[----:B-1----:R-:W-:-:S04]  /*10b0*/  LOP3.LUT R3, R3, 0x6000, R4, 0xd8, !PT ;  /* 0x0000600003037812 */ /* 0x002fc800078ed804 */
[----:B------:R-:W-:-:S05]  /*10c0*/  LOP3.LUT R3, R3, 0x400000, RZ, 0xb8, !PT ;  /* 0x0040000003037812 */ /* 0x000fca00078eb8ff */
[----:B------:R1:W-:Y:S02]  /*10d0*/  STS [UR5+0x8], R3 ;  /* 0x00000803ff007988 */ /* 0x0003e40008000805 */
.L_x_43:
[----:B------:R-:W-:Y:S05]  /*10e0*/  BSYNC B4 ;  /* 0x0000000000047941 */ /* 0x000fea0003800000 */
.L_x_40:
[----:B-1-3--:R-:W1:Y:S02]  /*10f0*/  @!P2 LDS R3, [UR5+0x8] ;  /* 0x00000805ff03a984 */ /* 0x00ae640008000800 */
[----:B-1----:R-:W-:-:S05]  /*1100*/  @!P2 LOP3.LUT R3, R3, 0x8000, RZ, 0xb8, !PT ;  /* 0x000080000303a812 */ /* 0x002fca00078eb8ff */
[----:B------:R1:W-:Y:S02]  /*1110*/  @!P2 STS [UR5+0x8], R3 ;  /* 0x00000803ff00a988 */ /* 0x0003e40008000805 */
.L_x_44:
[----:B------:R-:W-:Y:S05]  /*1120*/  BSYNC B3 ;  /* 0x0000000000037941 */ /* 0x000fea0003800000 */
.L_x_39:
[----:B------:R-:W-:Y:S05]  /*1130*/  WARPSYNC.ALL ;  /* 0x0000000000007948 */ /* 0x000fea0003800000 */
[----:B------:R-:W-:Y:S01]  /*1140*/  UIADD3 UR4, UR4, 0x100, URZ ;  /* 0x0000010004047890 */ /* 0x000fe2000fffe03f */
[----:B------:R-:W-:Y:S01]  /*1150*/  ISETP.GE.AND P1, PT, R10, 0x1, PT ;  /* 0x000000010a00780c */ /* 0x000fe20003f26270 */
[----:B------:R-:W-:Y:S01]  /*1160*/  IMAD.MOV.U32 R24, RZ, RZ, RZ ;  /* 0x000000ffff187224 */ /* 0x000fe200078e00ff */
[----:B------:R-:W-:Y:S01]  /*1170*/  SHF.R.U32.HI R8, RZ, 0x5, R0 ;  /* 0x00000005ff087819 */ /* 0x000fe20000011600 */
[----:B------:R-:W-:-:S04]  /*1180*/  UIADD3 UR20, UP0, UR4, UR20, URZ ;  /* 0x0000001404147290 */ /* 0x000fc8000ff1e03f */
[----:B------:R-:W-:Y:S01]  /*1190*/  ULEA.HI.X.SX32 UR21, UR4, UR21, 0x1, UP0 ;  /* 0x0000001504157291 */ /* 0x000fe200080f0e3f */
[----:B------:R-:W-:Y:S11]  /*11a0*/  @P0 BRA `(.L_x_45) ;  /* 0x0000000000280947 */ /* 0x000ff60003800000 */
[----:B-1-3--:R-:W1:Y:S01]  /*11b0*/  S2R R3, SR_LANEID ;  /* 0x0000000000037919 */ /* 0x00ae620000000000 */
[----:B------:R-:W-:Y:S05]  /*11c0*/  WARPSYNC.ALL ;  /* 0x0000000000007948 */ /* 0x000fea0003800000 */
[----:B-1----:R-:W-:-:S05]  /*11d0*/  IMAD.SHL.U32 R6, R3, 0x4, RZ ;  /* 0x0000000403067824 */ /* 0x002fca00078e00ff */
[----:B------:R-:W1:Y:S01]  /*11e0*/  LDS R3, [R6+UR5] ;  /* 0x0000000506037984 */ /* 0x000e620008000800 */
[----:B----4-:R-:W-:-:S05]  /*11f0*/  IADD3 R4, P3, R6, UR20, RZ ;  /* 0x0000001406047c10 */ /* 0x010fca000ff7e0ff */
[----:B------:R-:W-:-:S05]  /*1200*/  IMAD.X R5, RZ, RZ, UR21, P3 ;  /* 0x00000015ff057e24 */ /* 0x000fca00098e06ff */
[----:B-1----:R1:W3:Y:S01]  /*1210*/  ATOMG.E.EXCH.STRONG.GPU PT, RZ, [R4], R3 ;  /* 0x0000000304ff73a8 */ /* 0x0022e200041ee100 */
[----:B------:R-:W-:-:S04]  /*1220*/  DEPBAR {5,4,3,2,1,0} ;  /* 0x0000003f0000791a */ /* 0x000fc80000000000 */
[----:B------:R1:W-:Y:S01]  /*1230*/  UTMACCTL.IV [UR20] ;  /* 0x00000000140079b9 */ /* 0x0003e20008000000 */
[----:B------:R-:W-:Y:S01]  /*1240*/  NOP ;  /* 0x0000000000007918 */ /* 0x000fe20000000000 */
.L_x_45:
[----:B------:R-:W-:Y:S05]  /*1250*/  @P0 BRA `(.L_x_46) ;  /* 0x00000000000c0947 */ /* 0x000fea0003800000 */
[----:B------:R0:W-:Y:S01]  /*1260*/  UTMACMDFLUSH ;  /* 0x00000000000079b7 */ /* 0x0001e20000000000 */
[----:B------:R-:W-:Y:S05]  /*1270*/  @P0 BRA `(.L_x_46) ;  /* 0x0000000000040947 */ /* 0x000fea0003800000 */
[----:B------:R-:W-:-:S04]  /*1280*/  DEPBAR.LE SB0, 0x0 ;  /* 0x000080000000791a */ /* 0x000fc80000000000 */
.L_x_46:
[----:B------:R-:W-:Y:S05]  /*1290*/  WARPSYNC.ALL ;  /* 0x0000000000007948 */ /* 0x000fea0003800000 */
[----:B---3--:R-:W-:Y:S01]  /*12a0*/  BAR.SYNC.DEFER_BLOCKING 0x0 ;  /* 0x0000000000007b1d */ /* 0x008fe20000010000 */
[----:B------:R-:W-:Y:S01]  /*12b0*/  R2UR UR23, R8 ;  /* 0x00000000081772ca */ /* 0x000fe200000e0000 */
[----:B------:R-:W-:Y:S01]  /*12c0*/  USHF.L.U32 UR22, UR28, 0x7, URZ ;  /* 0x000000071c167899 */ /* 0x000fe2000800063f */
[----:B------:R-:W-:Y:S01]  /*12d0*/  IMAD.MOV.U32 R25, RZ, RZ, RZ ;  /* 0x000000ffff197224 */ /* 0x000fe200078e00ff */
[----:B------:R-:W-:Y:S02]  /*12e0*/  CS2R R26, SRZ ;  /* 0x00000000001a7805 */ /* 0x000fe4000001ff00 */
[----:B------:R-:W-:Y:S01]  /*12f0*/  CS2R R28, SRZ ;  /* 0x00000000001c7805 */ /* 0x000fe2000001ff00 */
[----:B------:R-:W-:Y:S01]  /*1300*/  VOTEU.ALL UP0, P2 ;  /* 0x00000000003f7886 */ /* 0x000fe20001000000 */
[----:B------:R-:W-:Y:S01]  /*1310*/  UMOV UR6, 0x1 ;  /* 0x0000000100067882 */ /* 0x000fe20000000000 */
[----:B------:R-:W-:Y:S01]  /*1320*/  VOTEU.ALL UP1, P2 ;  /* 0x00000000003f7886 */ /* 0x000fe20001020000 */
[----:B------:R-:W-:Y:S01]  /*1330*/  VOTEU.ALL UP2, P2 ;  /* 0x00000000003f7886 */ /* 0x000fe20001040000 */
[----:B------:R-:W-:Y:S01]  /*1340*/  CS2R R30, SRZ ;  /* 0x00000000001e7805 */ /* 0x000fe2000001ff00 */
[----:B------:R-:W-:-:S04]  /*1350*/  @!UP0 UIADD3 UR8, -UR6, 0x100000, URZ ;  /* 0x0010000006088890 */ /* 0x000fc8000fffe13f */
[----:B------:R-:W-:Y:S02]  /*1360*/  @!UP0 USHF.L.U32 UR9, UR8, 0xb, URZ ;  /* 0x0000000b08098899 */ /* 0x000fe4000800063f */
[----:B------:R-:W-:Y:S01]  /*1370*/  @!UP0 USHF.L.U32 UR8, UR8, 0x1, URZ ;  /* 0x0000000108088899 */ /* 0x000fe2000800063f */
        /* <DEDUP_REMOVED lines=9> */
[----:B------:R-:W-:Y:S01]  /*1410*/  VOTEU.ALL UP0, P2 ;  /* 0x00000000003f7886 */ /* 0x000fe20001000000 */
[----:B------:R-:W-:Y:S02]  /*1420*/  CS2R R38, SRZ ;  /* 0x0000000000267805 */ /* 0x000fe4000001ff00 */
[----:B------:R-:W-:Y:S02]  /*1430*/  CS2R R40, SRZ ;  /* 0x0000000000287805 */ /* 0x000fe4000001ff00 */
[----:B------:R-:W-:Y:S02]  /*1440*/  CS2R R42, SRZ ;  /* 0x00000000002a7805 */ /* 0x000fe4000001ff00 */
[----:B------:R-:W-:-:S02]  /*1450*/  CS2R R44, SRZ ;  /* 0x00000000002c7805 */ /* 0x000fc4000001ff00 */
[----:B------:R-:W-:Y:S02]  /*1460*/  CS2R R46, SRZ ;  /* 0x00000000002e7805 */ /* 0x000fe4000001ff00 */
[----:B------:R-:W-:Y:S01]  /*1470*/  CS2R R48, SRZ ;  /* 0x0000000000307805 */ /* 0x000fe2000001ff00 */
[----:B------:R-:W3:Y:S02]  /*1480*/  FENCE.VIEW.ASYNC.S ;  /* 0x00000000000073c6 */ /* 0x000ee40000000000 */
[----:B---3--:R-:W3:Y:S02]  /*1490*/  @!UP0 SYNCS.EXCH.64 URZ, [UR5+0x9000], UR8 ;  /* 0x00900008053f85b2 */ /* 0x008ee40008000100 */
[----:B---3--:R-:W-:Y:S01]  /*14a0*/  BAR.SYNC.DEFER_BLOCKING 0x0 ;  /* 0x0000000000007b1d */ /* 0x008fe20000010000 */
[----:B------:R-:W-:Y:S02]  /*14b0*/  CS2R R50, SRZ ;  /* 0x0000000000327805 */ /* 0x000fe4000001ff00 */
[----:B------:R-:W-:-:S02]  /*14c0*/  CS2R R52, SRZ ;  /* 0x0000000000347805 */ /* 0x000fc4000001ff00 */
[----:B------:R-:W-:Y:S02]  /*14d0*/  CS2R R54, SRZ ;  /* 0x0000000000367805 */ /* 0x000fe4000001ff00 */
[----:B------:R-:W-:Y:S02]  /*14e0*/  CS2R R56, SRZ ;  /* 0x0000000000387805 */ /* 0x000fe4000001ff00 */
[----:B------:R-:W-:Y:S02]  /*14f0*/  CS2R R58, SRZ ;  /* 0x00000000003a7805 */ /* 0x000fe4000001ff00 */
[----:B------:R-:W-:Y:S02]  /*1500*/  CS2R R60, SRZ ;  /* 0x00000000003c7805 */ /* 0x000fe4000001ff00 */
        /* <DEDUP_REMOVED lines=12> */
[----:B------:R-:W-:Y:S01]  /*15d0*/  CS2R R86, SRZ ;  /* 0x0000000000567805 */ /* 0x000fe2000001ff00 */
[----:B------:R3:W4:Y:S02]  /*15e0*/  @!UP1 SYNCS.EXCH.64 URZ, [UR5+0x9008], UR10 ;  /* 0x0090080a053f95b2 */ /* 0x0007240008000100 */
[----:B----4-:R-:W-:Y:S01]  /*15f0*/  BAR.SYNC.DEFER_BLOCKING 0x0 ;  /* 0x0000000000007b1d */ /* 0x010fe20000010000 */
[----:B---3--:R-:W-:-:S05]  /*1600*/  USHF.L.U32 UR11, UR29, 0x6, URZ ;  /* 0x000000061d0b7899 */ /* 0x008fca000800063f */
[----:B------:R3:W4:Y:S01]  /*1610*/  @!UP2 SYNCS.EXCH.64 URZ, [UR5+0x9010], UR6 ;  /* 0x00901006053fa5b2 */ /* 0x0007220008000100 */
[----:B------:R-:W-:Y:S06]  /*1620*/  @!P1 BRA `(.L_x_47) ;  /* 0x0000000400889947 */ /* 0x000fec0003800000 */
        /* <DEDUP_REMOVED lines=31> */
[----:B------:R-:W-:Y:S01]  /*1820*/  CS2R R86, SRZ ;  /* 0x0000000000567805 */ /* 0x000fe2000001ff00 */
[----:B------:R-:W-:Y:S01]  /*1830*/  UMOV UR4, URZ ;  /* 0x0000003f00047c82 */ /* 0x000fe20008000000 */
[----:B------:R-:W-:-:S05]  /*1840*/  UMOV UR10, URZ ;  /* 0x0000003f000a7c82 */ /* 0x000fca0008000000 */
.L_x_49:
[----:B----4-:R-:W-:Y:S01]  /*1850*/  BAR.SYNC.DEFER_BLOCKING 0x0 ;  /* 0x0000000000007b1d */ /* 0x010fe20000010000 */
[----:B------:R-:W-:Y:S01]  /*1860*/  ULEA UR15, UR4, UR5, 0x3 ;  /* 0x00000005040f7291 */ /* 0x000fe2000f8e183f */
[----:B-1----:R-:W-:Y:S01]  /*1870*/  @!P2 IMAD.MOV.U32 R3, RZ, RZ, 0x3000 ;  /* 0x00003000ff03a424 */ /* 0x002fe200078e00ff */
[----:B------:R-:W-:Y:S01]  /*1880*/  ELECT P0, URZ, PT ;  /* 0x00000000003f782f */ /* 0x000fe20003800000 */
[----:B------:R-:W-:-:S03]  /*1890*/  ULEA UR8, UR4, UR5, 0xc ;  /* 0x0000000504087291 */ /* 0x000fc6000f8e603f */
[----:B------:R-:W-:Y:S02]  /*18a0*/  ISETP.LT.U32.AND P0, PT, R2, 0x20, P0 ;  /* 0x000000200200780c */ /* 0x000fe40000701070 */
[----:B------:R-:W-:Y:S01]  /*18b0*/  ELECT P1, URZ, PT ;  /* 0x00000000003f782f */ /* 0x000fe20003820000 */
[----:B------:R-:W-:-:S03]  /*18c0*/  UIADD3 UR8, UR8, 0x6000, URZ ;  /* 0x0000600008087890 */ /* 0x000fc6000fffe03f */
[----:B------:R-:W-:Y:S01]  /*18d0*/  ISETP.LT.U32.AND P1, PT, R2, 0x40, P1 ;  /* 0x000000400200780c */ /* 0x000fe20000f21070 */
[----:B------:R-:W-:Y:S02]  /*18e0*/  ULEA UR14, UR4, UR5, 0xd ;  /* 0x00000005040e7291 */ /* 0x000fe4000f8e683f */
[----:B------:R-:W-:Y:S01]  /*18f0*/  ULOP3.LUT UR26, UR23, 0x1, URZ, 0xc0, !UPT ;  /* 0x00000001171a7892 */ /* 0x000fe2000f8ec03f */
[----:B------:R-:W-:-:S03]  /*1900*/  UMOV UR27, UR10 ;  /* 0x0000000a001b7c82 */ /* 0x000fc60008000000 */
[----:B------:R-:W-:Y:S01]  /*1910*/  ULEA UR24, UR26, UR14, 0xc ;  /* 0x0000000e1a187291 */ /* 0x000fe2000f8e603f */
[----:B------:R-:W-:Y:S01]  /*1920*/  VOTEU.ANY UP0, P0 ;  /* 0x00000000003f7886 */ /* 0x000fe20000000100 */
[----:B------:R-:W-:Y:S01]  /*1930*/  VOTEU.ANY UP2, P0 ;  /* 0x00000000003f7886 */ /* 0x000fe20000040100 */
[----:B------:R-:W-:Y:S01]  /*1940*/  ULEA UR26, UR26, UR22, 0x6 ;  /* 0x000000161a1a7291 */ /* 0x000fe2000f8e303f */
[----:B------:R1:W-:Y:S02]  /*1950*/  @!P2 SYNCS.ARRIVE.TRANS64 RZ, [UR15+0x9000], R3 ;  /* 0x00900003ffffa9a7 */ /* 0x0003e4000800000f */
[----:B------:R-:W-:Y:S01]  /*1960*/  VOTEU.ANY UP1, P1 ;  /* 0x00000000003f7886 */ /* 0x000fe20000820100 */
[----:B------:R-:W-:Y:S01]  /*1970*/  @UP0 UIADD3 UR9, UR15, 0x9000, URZ ;  /* 0x000090000f090890 */ /* 0x000fe2000fffe03f */
[----:B---3--:R-:W-:Y:S01]  /*1980*/  @UP0 UMOV UR6, UR16 ;  /* 0x0000001000060c82 */ /* 0x008fe20008000000 */
[----:B------:R-:W-:Y:S01]  /*1990*/  @UP0 UMOV UR7, UR17 ;  /* 0x0000001100070c82 */ /* 0x000fe20008000000 */
[----:B------:R-:W-:Y:S01]  /*19a0*/  BAR.SYNC.DEFER_BLOCKING 0x0 ;  /* 0x0000000000007b1d */ /* 0x000fe20000010000 */
[----:B------:R-:W-:Y:S01]  /*19b0*/  @UP1 UIADD3 UR25, UR15, 0x9000, URZ ;  /* 0x000090000f191890 */ /* 0x000fe2000fffe03f */
[----:B-1----:R-:W-:-:S04]  /*19c0*/  SHF.L.U32 R3, R7, 0x1f, RZ ;  /* 0x0000001f07037819 */ /* 0x002fc800000006ff */
[----:B------:R-:W-:Y:S01]  /*19d0*/  VOTEU.ANY UP3, P1 ;  /* 0x00000000003f7886 */ /* 0x000fe20000860100 */
[----:B------:R-:W-:Y:S01]  /*19e0*/  @UP1 UMOV UR12, UR18 ;  /* 0x00000012000c1c82 */ /* 0x000fe20008000000 */
[----:B------:R-:W-:Y:S01]  /*19f0*/  @UP1 UMOV UR13, UR19 ;  /* 0x00000013000d1c82 */ /* 0x000fe20008000000 */
[----:B------:R1:W-:Y:S01]  /*1a00*/  @UP2 UTMALDG.2D [UR8], [UR6] ;  /* 0x00000008060025b4 */ /* 0x0003e20008008000 */
[----:B------:R3:W-:Y:S06]  /*1a10*/  MEMBAR.ALL.CTA ;  /* 0x0000000000007992 */ /* 0x0007ec0000008000 */
[----:B---3--:R-:W3:Y:S02]  /*1a20*/  FENCE.VIEW.ASYNC.S ;  /* 0x00000000000073c6 */ /* 0x008ee40000000000 */
[----:B---3--:R-:W-:Y:S06]  /*1a30*/  BAR.SYNC.DEFER_BLOCKING 0x0 ;  /* 0x0000000000007b1d */ /* 0x008fec0000010000 */
[----:B------:R1:W-:Y:S02]  /*1a40*/  @UP3 UTMALDG.2D [UR24], [UR12] ;  /* 0x000000180c0035b4 */ /* 0x0003e40008008000 */
[----:B------:R-:W-:Y:S06]  /*1a50*/  BAR.SYNC.DEFER_BLOCKING 0x0 ;  /* 0x0000000000007b1d */ /* 0x000fec0000010000 */
[----:B------:R-:W3:Y:S02]  /*1a60*/  SYNCS.PHASECHK.TRANS64.TRYWAIT P0, [UR15+0x9000], R3 ;  /* 0x00900003ff0075a7 */ /* 0x000ee4000800014f */
[----:B-1-3--:R-:W-:Y:S05]  /*1a70*/  @!P0 BRA `(.L_x_48) ;  /* 0x0000000400b08947 */ /* 0x00afea0003800000 */
.L_x_50:
[----:B------:R-:W-:Y:S01]  /*1a80*/  USHF.R.U32.HI UR9, URZ, 0x4, UR14 ;  /* 0x000000043f097899 */ /* 0x000fe2000801160e */
[----:B------:R-:W-:Y:S02]  /*1a90*/  WARPGROUP.DEPBAR.LE gsb0, 0x0 ;  /* 0x00008000000079c5 */ /* 0x000fe40000010000 */
[----:B------:R-:W-:Y:S01]  /*1aa0*/  USHF.R.U32.HI UR6, URZ, 0x4, UR8 ;  /* 0x000000043f067899 */ /* 0x000fe20008011608 */
[----:B------:R-:W-:Y:S01]  /*1ab0*/  WARPGROUP.ARRIVE ;  /* 0x00000000000079c5 */ /* 0x000fe20000000000 */
[----:B------:R-:W-:Y:S01]  /*1ac0*/  USGXT.U32 UR8, UR9, 0xe ;  /* 0x0000000e0908789a */ /* 0x000fe20008000000 */
[----:B------:R-:W1:Y:S01]  /*1ad0*/  LDC R3, c[0x0][0x230] ;  /* 0x00008c00ff037b82 */ /* 0x000e620000000800 */
[----:B------:R-:W-:Y:S02]  /*1ae0*/  USGXT.U32 UR6, UR6, 0xe ;  /* 0x0000000e0606789a */ /* 0x000fe40008000000 */
[----:B------:R-:W-:Y:S01]  /*1af0*/  ULOP3.LUT UR14, UR8, 0x1000000, URZ, 0xfc, !UPT ;  /* 0x01000000080e7892 */ /* 0x000fe2000f8efc3f */
[----:B------:R-:W-:Y:S01]  /*1b00*/  UMOV UR13, 0x80000020 ;  /* 0x80000020000d7882 */ /* 0x000fe20000000000 */
[----:B------:R-:W-:Y:S01]  /*1b10*/  UMOV UR15, 0x40000040 ;  /* 0x40000040000f7882 */ /* 0x000fe20000000000 */
[----:B------:R-:W-:-:S02]  /*1b20*/  UIADD3 UR10, UR10, 0x20, URZ ;  /* 0x000000200a0a7890 */ /* 0x000fc4000fffe03f */
[----:B------:R-:W-:Y:S01]  /*1b30*/  UMOV UR12, UR6 ;  /* 0x00000006000c7c82 */ /* 0x000fe20008000000 */
[----:B------:R-:W-:-:S03]  /*1b40*/  UIADD3 UR4, UR4, 0x1, URZ ;  /* 0x0000000104047890 */ /* 0x000fc6000fffe03f */
[----:B------:R-:W-:Y:S01]  /*1b50*/  HGMMA.64x128x16.F32.BF16 R24, gdesc[UR12].tnspB, R24 ;  /* 0x41e000000c1879f0 */ /* 0x000fe20008701818 */
[----:B------:R-:W-:Y:S01]  /*1b60*/  UMOV UR12, 0xfffffffe ;  /* 0xfffffffe000c7882 */ /* 0x000fe20000000000 */
[----:B------:R-:W-:Y:S01]  /*1b70*/  UMOV UR13, 0x7fffffdf ;  /* 0x7fffffdf000d7882 */ /* 0x000fe20000000000 */
[----:B------:R-:W-:Y:S01]  /*1b80*/  UMOV UR14, 0x1000080 ;  /* 0x01000080000e7882 */ /* 0x000fe20000000000 */
[----:B------:R-:W-:Y:S01]  /*1b90*/  UMOV UR15, 0x40000040 ;  /* 0x40000040000f7882 */ /* 0x000fe20000000000 */
[----:B------:R-:W-:Y:S01]  /*1ba0*/  UMOV UR9, URZ ;  /* 0x0000003f00097c82 */ /* 0x000fe20008000000 */
[----:B------:R-:W-:Y:S01]  /*1bb0*/  UMOV UR7, URZ ;  /* 0x0000003f00077c82 */ /* 0x000fe20008000000 */
[----:B------:R-:W-:Y:S02]  /*1bc0*/  UISETP.NE.U32.AND UP0, UPT, UR4, 0x3, UPT ;  /* 0x000000030400788c */ /* 0x000fe4000bf05070 */
[----:B------:R-:W-:Y:S02]  /*1bd0*/  UIADD3.64 UR14, UR8, UR14, URZ ;  /* 0x0000000e080e7297 */ /* 0x000fe4000fffe03f */
[----:B------:R-:W-:Y:S01]  /*1be0*/  UIADD3.64 UR12, UR6, -UR12, URZ ;  /* 0x8000000c060c7297 */ /* 0x000fe2000fffe03f */
[----:B-1----:R-:W-:Y:S01]  /*1bf0*/  ISETP.LE.AND P0, PT, R3, UR10, PT ;  /* 0x0000000a03007c0c */ /* 0x002fe2000bf03270 */
[----:B------:R-:W-:-:S02]  /*1c00*/  USEL UR6, URZ, 0x1, UP0 ;  /* 0x000000013f067887 */ /* 0x000fc40008000000 */
[----:B------:R-:W-:-:S04]  /*1c10*/  USEL UR4, UR4, URZ, UP0 ;  /* 0x0000003f04047287 */ /* 0x000fc80008000000 */
[----:B------:R-:W-:Y:S01]  /*1c20*/  LOP3.LUT R7, R7, UR6, RZ, 0x3c, !PT ;  /* 0x0000000607077c12 */ /* 0x000fe2000f8e3cff */
[----:B------:R-:W-:Y:S05]  /*1c30*/  HGMMA.64x128x16.F32.BF16 R24, gdesc[UR12].tnspB, R24, gsb0 ;  /* 0x41e000000c1879f0 */ /* 0x000fea0008001818 */
[----:B------:R-:W-:Y:S05]  /*1c40*/  @!P0 BRA `(.L_x_49) ;  /* 0xfffffffc00008947 */ /* 0x000fea000383ffff */
.L_x_47:
[----:B------:R-:W-:Y:S02]  /*1c50*/  WARPGROUP.DEPBAR.LE gsb0, 0x0 ;  /* 0x00008000000079c5 */ /* 0x000fe40000010000 */
[----:B----4-:R-:W-:Y:S01]  /*1c60*/  BAR.SYNC.DEFER_BLOCKING 0x0 ;  /* 0x0000000000007b1d */ /* 0x010fe20000010000 */
[C---:B-1----:R-:W-:Y:S01]  /*1c70*/  IMAD.SHL.U32 R3, R0.reuse, 0x80, RZ ;  /* 0x0000008000037824 */ /* 0x042fe200078e00ff */
[----:B------:R-:W-:Y:S01]  /*1c80*/  ELECT P0, URZ, PT ;  /* 0x00000000003f782f */ /* 0x000fe20003800000 */
[----:B------:R-:W-:Y:S01]  /*1c90*/  IMAD.SHL.U32 R4, R0, 0x10, RZ ;  /* 0x0000001000047824 */ /* 0x000fe200078e00ff */
[----:B------:R-:W-:Y:S01]  /*1ca0*/  F2FP.BF16.F32.PACK_AB R24, R25, R24 ;  /* 0x000000181918723e */ /* 0x000fe200000010ff */
[----:B------:R-:W-:Y:S01]  /*1cb0*/  ULOP3.LUT UR23, UR23, 0x1, URZ, 0xc0, !UPT ;  /* 0x0000000117177892 */ /* 0x000fe2000f8ec03f */
[----:B------:R-:W-:Y:S01]  /*1cc0*/  LOP3.LUT R3, R3, 0x780, RZ, 0xc0, !PT ;  /* 0x0000078003037812 */ /* 0x000fe200078ec0ff */
[----:B------:R-:W-:Y:S01]  /*1cd0*/  UMOV UR10, UR11 ;  /* 0x0000000b000a7c82 */ /* 0x000fe20008000000 */
[----:B------:R-:W-:Y:S01]  /*1ce0*/  F2FP.BF16.F32.PACK_AB R25, R27, R26 ;  /* 0x0000001a1b19723e */ /* 0x000fe200000010ff */
[----:B------:R-:W-:Y:S01]  /*1cf0*/  ULEA UR8, UR23, UR5, 0xd ;  /* 0x0000000517087291 */ /* 0x000fe2000f8e683f */
[----:B------:R-:W-:Y:S01]  /*1d00*/  LOP3.LUT R3, R3, 0x70, R4, 0xf8, !PT ;  /* 0x0000007003037812 */ /* 0x000fe200078ef804 */
[----:B------:R-:W-:Y:S01]  /*1d10*/  ULEA UR9, UR23, UR22, 0x6 ;  /* 0x0000001617097291 */ /* 0x000fe2000f8e303f */
[----:B------:R-:W-:-:S02]  /*1d20*/  F2FP.BF16.F32.PACK_AB R56, R57, R56 ;  /* 0x000000383938723e */ /* 0x000fc400000010ff */
[----:B------:R-:W-:Y:S01]  /*1d30*/  LOP3.LUT R3, R3, 0x10, R0, 0x78, !PT ;  /* 0x0000001003037812 */ /* 0x000fe200078e7800 */
[----:B------:R-:W-:Y:S01]  /*1d40*/  IMAD.SHL.U32 R0, R0, 0x40, RZ ;  /* 0x0000004000007824 */ /* 0x000fe200078e00ff */
[----:B------:R-:W-:Y:S02]  /*1d50*/  ISETP.LT.U32.AND P0, PT, R2, 0x40, P0 ;  /* 0x000000400200780c */ /* 0x000fe40000701070 */
[----:B------:R-:W-:Y:S02]  /*1d60*/  F2FP.BF16.F32.PACK_AB R26, R29, R28 ;  /* 0x0000001c1d1a723e */ /* 0x000fe400000010ff */
[----:B------:R-:W-:Y:S02]  /*1d70*/  LOP3.LUT R0, R3, 0x1800, R0, 0xf8, !PT ;  /* 0x0000180003007812 */ /* 0x000fe400078ef800 */
[----:B------:R-:W-:Y:S01]  /*1d80*/  F2FP.BF16.F32.PACK_AB R27, R31, R30 ;  /* 0x0000001e1f1b723e */ /* 0x000fe200000010ff */
[----:B------:R-:W1:Y:S02]  /*1d90*/  @!P2 SYNCS.CCTL.IV [UR5+0x9000] ;  /* 0x00900000ff00a9b1 */ /* 0x000e640008000005 */
[----:B-1----:R-:W-:Y:S01]  /*1da0*/  BAR.SYNC.DEFER_BLOCKING 0x0 ;  /* 0x0000000000007b1d */ /* 0x002fe20000010000 */
[C---:B------:R-:W-:Y:S01]  /*1db0*/  LOP3.LUT R3, R0.reuse, 0x20, RZ, 0x3c, !PT ;  /* 0x0000002000037812 */ /* 0x040fe200078e3cff */
[C---:B------:R-:W-:Y:S01]  /*1dc0*/  VIADD R2, R0.reuse, UR5 ;  /* 0x0000000500027c36 */ /* 0x040fe20008000000 */
[----:B------:R-:W-:-:S02]  /*1dd0*/  LOP3.LUT R4, R0, 0x40, RZ, 0x3c, !PT ;  /* 0x0000004000047812 */ /* 0x000fc400078e3cff */
[----:B------:R-:W-:Y:S01]  /*1de0*/  F2FP.BF16.F32.PACK_AB R32, R33, R32 ;  /* 0x000000202120723e */ /* 0x000fe200000010ff */
[----:B------:R-:W-:Y:S01]  /*1df0*/  VIADD R3, R3, UR5 ;  /* 0x0000000503037c36 */ /* 0x000fe20008000000 */
[----:B------:R-:W-:Y:S01]  /*1e00*/  F2FP.BF16.F32.PACK_AB R57, R59, R58 ;  /* 0x0000003a3b39723e */ /* 0x000fe200000010ff */
[----:B------:R-:W-:Y:S01]  /*1e10*/  VIADD R4, R4, UR5 ;  /* 0x0000000504047c36 */ /* 0x000fe20008000000 */
[----:B------:R-:W-:Y:S01]  /*1e20*/  F2FP.BF16.F32.PACK_AB R33, R35, R34 ;  /* 0x000000222321723e */ /* 0x000fe200000010ff */
[----:B------:R-:W-:Y:S01]  /*1e30*/  VOTEU.ANY UP0, P0 ;  /* 0x00000000003f7886 */ /* 0x000fe20000000100 */
[----:B------:R-:W-:Y:S01]  /*1e40*/  F2FP.BF16.F32.PACK_AB R58, R61, R60 ;  /* 0x0000003c3d3a723e */ /* 0x000fe200000010ff */
[----:B------:R-:W-:Y:S01]  /*1e50*/  VOTEU.ANY UP1, P0 ;  /* 0x00000000003f7886 */ /* 0x000fe20000020100 */
[----:B------:R-:W-:Y:S02]  /*1e60*/  F2FP.BF16.F32.PACK_AB R59, R63, R62 ;  /* 0x0000003e3f3b723e */ /* 0x000fe400000010ff */
[----:B------:R-:W-:Y:S01]  /*1e70*/  F2FP.BF16.F32.PACK_AB R64, R65, R64 ;  /* 0x000000404140723e */ /* 0x000fe200000010ff */
[----:B---3--:R-:W-:Y:S01]  /*1e80*/  @UP0 UMOV UR6, UR20 ;  /* 0x0000001400060c82 */ /* 0x008fe20008000000 */
[----:B------:R-:W-:Y:S01]  /*1e90*/  LOP3.LUT R0, R0, 0x60, RZ, 0x3c, !PT ;  /* 0x0000006000007812 */ /* 0x000fe200078e3cff */
[----:B------:R-:W-:Y:S01]  /*1ea0*/  @UP0 UMOV UR7, UR21 ;  /* 0x0000001500070c82 */ /* 0x000fe20008000000 */
[----:B------:R-:W-:-:S02]  /*1eb0*/  F2FP.BF16.F32.PACK_AB R34, R37, R36 ;  /* 0x000000242522723e */ /* 0x000fc400000010ff */
[----:B------:R-:W-:Y:S01]  /*1ec0*/  F2FP.BF16.F32.PACK_AB R35, R39, R38 ;  /* 0x000000262723723e */ /* 0x000fe200000010ff */
[----:B------:R-:W-:Y:S01]  /*1ed0*/  VIADD R0, R0, UR5 ;  /* 0x0000000500007c36 */ /* 0x000fe20008000000 */
[----:B------:R-:W-:Y:S01]  /*1ee0*/  F2FP.BF16.F32.PACK_AB R40, R41, R40 ;  /* 0x000000282928723e */ /* 0x000fe200000010ff */
[----:B------:R-:W1:Y:S02]  /*1ef0*/  @!P2 SYNCS.CCTL.IV [UR5+0x9008] ;  /* 0x00900800ff00a9b1 */ /* 0x000e640008000005 */
[----:B-1----:R-:W-:Y:S01]  /*1f00*/  BAR.SYNC.DEFER_BLOCKING 0x0 ;  /* 0x0000000000007b1d */ /* 0x002fe20000010000 */
[----:B------:R-:W-:Y:S02]  /*1f10*/  F2FP.BF16.F32.PACK_AB R65, R67, R66 ;  /* 0x000000424341723e */ /* 0x000fe400000010ff */
[----:B------:R-:W-:Y:S02]  /*1f20*/  F2FP.BF16.F32.PACK_AB R41, R43, R42 ;  /* 0x0000002a2b29723e */ /* 0x000fe400000010ff */
[----:B------:R-:W-:-:S02]  /*1f30*/  F2FP.BF16.F32.PACK_AB R66, R69, R68 ;  /* 0x000000444542723e */ /* 0x000fc400000010ff */
[----:B------:R-:W-:Y:S02]  /*1f40*/  F2FP.BF16.F32.PACK_AB R67, R71, R70 ;  /* 0x000000464743723e */ /* 0x000fe400000010ff */
[----:B------:R-:W-:Y:S02]  /*1f50*/  F2FP.BF16.F32.PACK_AB R72, R73, R72 ;  /* 0x000000484948723e */ /* 0x000fe400000010ff */
[----:B------:R-:W-:Y:S02]  /*1f60*/  F2FP.BF16.F32.PACK_AB R42, R45, R44 ;  /* 0x0000002c2d2a723e */ /* 0x000fe400000010ff */
[----:B------:R-:W-:Y:S02]  /*1f70*/  F2FP.BF16.F32.PACK_AB R43, R47, R46 ;  /* 0x0000002e2f2b723e */ /* 0x000fe400000010ff */
[----:B------:R-:W-:Y:S02]  /*1f80*/  F2FP.BF16.F32.PACK_AB R48, R49, R48 ;  /* 0x000000303130723e */ /* 0x000fe400000010ff */
[----:B------:R-:W-:-:S02]  /*1f90*/  F2FP.BF16.F32.PACK_AB R73, R75, R74 ;  /* 0x0000004a4b49723e */ /* 0x000fc400000010ff */
[----:B------:R-:W-:Y:S02]  /*1fa0*/  F2FP.BF16.F32.PACK_AB R49, R51, R50 ;  /* 0x000000323331723e */ /* 0x000fe400000010ff */
[----:B------:R-:W-:Y:S02]  /*1fb0*/  F2FP.BF16.F32.PACK_AB R74, R77, R76 ;  /* 0x0000004c4d4a723e */ /* 0x000fe400000010ff */
[----:B------:R-:W-:Y:S01]  /*1fc0*/  F2FP.BF16.F32.PACK_AB R75, R79, R78 ;  /* 0x0000004e4f4b723e */ /* 0x000fe200000010ff */
[----:B------:R-:W1:Y:S01]  /*1fd0*/  @!P2 SYNCS.CCTL.IV [UR5+0x9010] ;  /* 0x00901000ff00a9b1 */ /* 0x000e620008000005 */
[----:B------:R-:W-:Y:S01]  /*1fe0*/  F2FP.BF16.F32.PACK_AB R80, R81, R80 ;  /* 0x000000505150723e */ /* 0x000fe200000010ff */
[----:B-1----:R-:W-:Y:S01]  /*1ff0*/  STSM.16.M88.4 [R2], R24 ;  /* 0x0000001802007844 */ /* 0x002fe20000000200 */
[----:B------:R-:W-:Y:S02]  /*2000*/  F2FP.BF16.F32.PACK_AB R50, R53, R52 ;  /* 0x000000343532723e */ /* 0x000fe400000010ff */
[----:B------:R-:W-:Y:S01]  /*2010*/  F2FP.BF16.F32.PACK_AB R51, R55, R54 ;  /* 0x000000363733723e */ /* 0x000fe200000010ff */
[----:B------:R-:W-:Y:S01]  /*2020*/  STSM.16.M88.4 [R2+0x2000], R56 ;  /* 0x0020003802007844 */ /* 0x000fe20000000200 */
[----:B------:R-:W-:-:S02]  /*2030*/  F2FP.BF16.F32.PACK_AB R81, R83, R82 ;  /* 0x000000525351723e */ /* 0x000fc400000010ff */
[----:B------:R-:W-:Y:S01]  /*2040*/  F2FP.BF16.F32.PACK_AB R82, R85, R84 ;  /* 0x000000545552723e */ /* 0x000fe200000010ff */
[----:B------:R-:W-:Y:S01]  /*2050*/  STSM.16.M88.4 [R3], R32 ;  /* 0x0000002003007844 */ /* 0x000fe20000000200 */
[----:B------:R-:W-:-:S03]  /*2060*/  F2FP.BF16.F32.PACK_AB R83, R87, R86 ;  /* 0x000000565753723e */ /* 0x000fc600000010ff */
[----:B------:R-:W-:Y:S04]  /*2070*/  STSM.16.M88.4 [R3+0x2000], R64 ;  /* 0x0020004003007844 */ /* 0x000fe80000000200 */
[----:B------:R-:W-:Y:S04]  /*2080*/  STSM.16.M88.4 [R4], R40 ;  /* 0x0000002804007844 */ /* 0x000fe80000000200 */
[----:B------:R-:W-:Y:S04]  /*2090*/  STSM.16.M88.4 [R4+0x2000], R72 ;  /* 0x0020004804007844 */ /* 0x000fe80000000200 */
[----:B------:R-:W-:Y:S04]  /*20a0*/  STSM.16.M88.4 [R0], R48 ;  /* 0x0000003000007844 */ /* 0x000fe80000000200 */
[----:B------:R-:W-:Y:S01]  /*20b0*/  STSM.16.M88.4 [R0+0x2000], R80 ;  /* 0x0020005000007844 */ /* 0x000fe20000000200 */
[----:B------:R1:W-:Y:S06]  /*20c0*/  MEMBAR.ALL.CTA ;  /* 0x0000000000007992 */ /* 0x0003ec0000008000 */
[----:B-1----:R-:W1:Y:S02]  /*20d0*/  FENCE.VIEW.ASYNC.S ;  /* 0x00000000000073c6 */ /* 0x002e640000000000 */
[----:B-1----:R-:W-:Y:S06]  /*20e0*/  BAR.SYNC.DEFER_BLOCKING 0x0 ;  /* 0x0000000000007b1d */ /* 0x002fec0000010000 */
[----:B------:R1:W-:Y:S01]  /*20f0*/  @UP1 UTMASTG.2D [UR8], [UR6] ;  /* 0x00000008060013b5 */ /* 0x0003e20008008000 */
[----:B------:R0:W-:Y:S01]  /*2100*/  UTMACMDFLUSH ;  /* 0x00000000000079b7 */ /* 0x0001e20000000000 */
[----:B------:R-:W-:-:S04]  /*2110*/  DEPBAR.LE SB0, 0x0 ;  /* 0x000080000000791a */ /* 0x000fc80000000000 */
[----:B------:R-:W-:Y:S06]  /*2120*/  BAR.SYNC.DEFER_BLOCKING 0x0 ;  /* 0x0000000000007b1d */ /* 0x000fec0000010000 */
[----:B-1----:R-:W-:Y:S05]  /*2130*/  EXIT ;  /* 0x000000000000794d */ /* 0x002fea0003800000 */
.L_x_48:
[----:B------:R-:W1:Y:S02]  /*2140*/  SYNCS.PHASECHK.TRANS64.TRYWAIT P0, [UR15+0x9000], R3 ;  /* 0x00900003ff0075a7 */ /* 0x000e64000800014f */
[----:B-1----:R-:W-:Y:S05]  /*2150*/  @!P0 BRA `(.L_x_48) ;  /* 0xfffffffc00f88947 */ /* 0x002fea000383ffff */
[----:B------:R-:W-:Y:S05]  /*2160*/  BRA `(.L_x_50) ;  /* 0xfffffff800447947 */ /* 0x000fea000383ffff */
.L_x_51:
[----:B------:R-:W-:-:S00]  /*2170*/  BRA `(.L_x_51) ;  /* 0xfffffffc00fc7947 */ /* 0x000fc0000383ffff */
[----:B------:R-:W-:-:S00]  /*2180*/  NOP ;  /* 0x0000000000007918 */ /* 0x000fc00000000000 */
[----:B------:R-:W-:-:S00]  /*2190*/  NOP ;  /* 0x0000000000007918 */ /* 0x000fc00000000000 */
[----:B------:R-:W-:-:S00]  /*21a0*/  NOP ;  /* 0x0000000000007918 */ /* 0x000fc00000000000 */
[----:B------:R-:W-:-:S00]  /*21b0*/  NOP ;  /* 0x0000000000007918 */ /* 0x000fc00000000000 */
[----:B------:R-:W-:-:S00]  /*21c0*/  NOP ;  /* 0x0000000000007918 */ /* 0x000fc00000000000 */
[----:B------:R-:W-:-:S00]  /*21d0*/  NOP ;  /* 0x0000000000007918 */ /* 0x000fc00000000000 */
[----:B------:R-:W-:-:S00]  /*21e0*/  NOP ;  /* 0x0000000000007918 */ /* 0x000fc00000000000 */
[----:B------:R-:W-:-:S00]  /*21f0*/  NOP ;  /* 0x0000000000007918 */ /* 0x000fc00000000000 */
.L_x_52:


//--------------------- .nv.shared.gluon_wgmma    --------------------------
	.section	.nv.shared.gluon_wgmma,"aw",@nobits
	.sectionflags	@""
	.align	16
	.zero		1024


//--------------------- .nv.shared.reserved.0     --------------------------
	.section	.nv.shared.reserved.0,"aw",@nobits
	.weak		__nv_reservedSMEM_offset_0_alias
	.size		__nv_reservedSMEM_offset_0_alias, 0, 0
	.other		__nv_reservedSMEM_offset_0_alias,@"STO_CUDA_RESERVED_SHARED STV_DEFAULT"
__nv_reservedSMEM_offset_0_alias:
	.zero		0


//--------------------- .nv.constant0.gluon_wgmma --------------------------
	.section	.nv.constant0.gluon_wgmma,"a",@progbits
	.sectionflags	@""
	.align	4
.nv.constant0.gluon_wgmma:
	.zero		608


//--------------------- SYMBOLS --------------------------

	.type		.nv.reservedSmem.offset0,@object
	.size		.nv.reservedSmem.offset0,0x4
